// auto-generated by cutlass_sweep.gemm — config: {"arch": "sm_100", "cluster_m": 2, "cluster_n": 2, "dtype": "fp16", "stages": 4, "tile_k": 128, "tile_m": 128, "tile_n": 64}
#include "cutlass/cutlass.h"
#include "cutlass/gemm/collective/collective_builder.hpp"
#include "cutlass/gemm/device/gemm_universal_adapter.h"
#include "cutlass/gemm/kernel/gemm_universal.hpp"
#include "cutlass/epilogue/collective/collective_builder.hpp"

using ElemA = cutlass::half_t;
using ElemB = cutlass::half_t;
using ElemCD = cutlass::half_t;
using Acc  = float;
using TileShape    = cute::Shape<cute::_128, cute::_64, cute::_128>;
using ClusterShape = cute::Shape<cute::_2, cute::_2, cute::_1>;

using CollectiveEpilogue = typename cutlass::epilogue::collective::CollectiveBuilder<
    cutlass::arch::Sm100, cutlass::arch::OpClassTensorOp,
    TileShape, ClusterShape,
    cutlass::epilogue::collective::EpilogueTileAuto,
    Acc, Acc,
    ElemCD, cutlass::layout::RowMajor, 128 / cutlass::sizeof_bits<ElemCD>::value,
    ElemCD, cutlass::layout::RowMajor, 128 / cutlass::sizeof_bits<ElemCD>::value,
    cutlass::epilogue::collective::EpilogueScheduleAuto
  >::CollectiveOp;

using CollectiveMainloop = typename cutlass::gemm::collective::CollectiveBuilder<
    cutlass::arch::Sm100, cutlass::arch::OpClassTensorOp,
    ElemA, cutlass::layout::RowMajor, 128 / cutlass::sizeof_bits<ElemA>::value,
    ElemB, cutlass::layout::ColumnMajor, 128 / cutlass::sizeof_bits<ElemB>::value,
    Acc,
    TileShape, ClusterShape,
    cutlass::gemm::collective::StageCount<4>,
    cutlass::gemm::collective::KernelScheduleAuto
  >::CollectiveOp;

using GemmKernel = cutlass::gemm::kernel::GemmUniversal<
    cute::Shape<int,int,int,int>,
    CollectiveMainloop,
    CollectiveEpilogue
>;
using Gemm = cutlass::gemm::device::GemmUniversalAdapter<GemmKernel>;

// Force the device kernel symbol into the cubin without needing a host main.
auto* _anchor = &cutlass::device_kernel<GemmKernel>;


// ===== COMPILED SASS (sm_100a) =====

	.target	sm_100a

	.elftype	@"ET_EXEC"


//--------------------- .note.nv.tkinfo           --------------------------
	.section	.note.nv.tkinfo,"",@"SHT_NOTE"
	.sectionflags	@"SHF_NOTE_NV_TKINFO"
	.tkinfo
        /*0018*/ 	.word	0x00000002
        /*0030*/ 	.string	""
        /*0030*/ 	.string	"ptxas"
        /*0030*/ 	.string	"Cuda compilation tools, release 13.0, V13.0.88"
        /*0030*/ 	.string	"Build cuda_13.0.r13.0/compiler.36424714_0"
        /*0030*/ 	.string	"-arch sm_100a -m 64 "



//--------------------- .note.nv.cuinfo           --------------------------
	.section	.note.nv.cuinfo,"",@"SHT_NOTE"
	.sectionflags	@"SHF_NOTE_NV_CUINFO"
        /*0018*/ 	.short	0x0002
        /*001a*/ 	.short	0x0064
        /*001c*/ 	.short	0x0082
	.zero		2


//--------------------- .nv.info                  --------------------------
	.section	.nv.info,"",@"SHT_CUDA_INFO"
	.align	4


	//----- nvinfo : EIATTR_REGCOUNT
	.align		4
        /*0000*/ 	.byte	0x04, 0x2f
        /*0002*/ 	.short	(.L_19 - .L_18)
	.align		4
.L_18:
        /*0004*/ 	.word	index@(_ZN7cutlass13device_kernelINS_4gemm6kernel13GemmUniversalIN4cute5tupleIJiiiiEEENS1_10collective13CollectiveMmaINS1_35MainloopSm100TmaUmmaWarpSpecializedILi4ELi2ELi4ENS5_IJNS4_1CILi2EEESB_NSA_ILi1EEEEEEEENS5_IJNSA_ILi128EEENSA_ILi64EEESF_EEENS_6half_tENS5_IJlSC_lEEESI_SJ_NS4_8TiledMMAINS4_8MMA_AtomIJNS4_26SM100_MMA_F16BF16_2x1SM_SSISI_SI_fLi128ELi64ELNS4_4UMMA5MajorE0ELSO_0ELNSN_7ScaleInE0ELSP_0EEEEEENS4_6LayoutINS5_IJSC_SC_SC_EEENS5_IJNSA_ILi0EEESU_SU_EEEEENS5_IJNS4_10UnderscoreESX_SX_EEEEENS4_28SM100_TMA_2SM_LOAD_MULTICASTENS4_14ComposedLayoutINS4_7SwizzleILi3ELi4ELi3EEENS4_18smem_ptr_flag_bitsILi16EEENSS_INS5_IJNSA_ILi8EEESG_EEENS5_IJSG_SC_EEEEEEEvNS4_8identityENS4_18SM100_TMA_2SM_LOADES1A_vS1B_EENS_8epilogue10collective18CollectiveEpilogueINS1E_23Sm100TmaWarpSpecializedILi3ELi2ELi16ELb1ELb0EEEJNS5_IJSG_SG_SF_EEENS5_IJNSS_ISG_SC_EENSS_INS5_IJNSA_ILi16EEESB_EEENS5_IJSC_NSA_ILi32EEEEEEEEEEESI_SJ_SI_SJ_NS1E_6fusion15FusionCallbacksIS1I_NS1R_17LinearCombinationISI_fSI_fLNS_15FloatRoundStyleE2EEES1J_S1Q_JEEENS4_5SM1004TMEM4LOAD26SM100_TMEM_LOAD_32dp32b16xENS4_13SM90_TMA_LOADENS11_INS12_ILi1ELi4ELi3EEES15_NSS_INS5_IJS16_S1L_EEENS5_IJS1L_SC_EEEEEEENS4_39AutoVectorizingCopyWithAssumedAlignmentILi128EEENS4_14SM90_TMA_STOREES26_S28_S28_EEEvvEEEEvNT_6ParamsE)
        /*0008*/ 	.word	0x00000048


	//----- nvinfo : EIATTR_FRAME_SIZE
	.align		4
.L_19:
        /*000c*/ 	.byte	0x04, 0x11
        /*000e*/ 	.short	(.L_21 - .L_20)
	.align		4
.L_20:
        /*0010*/ 	.word	index@($__internal_2_$__cuda_sm10x_tcgen05_guardrail_trap_unallocated_columns_being_dealloced)
        /*0014*/ 	.word	0x00000000


	//----- nvinfo : EIATTR_FRAME_SIZE
	.align		4
.L_21:
        /*0018*/ 	.byte	0x04, 0x11
        /*001a*/ 	.short	(.L_23 - .L_22)
	.align		4
.L_22:
        /*001c*/ 	.word	index@($__internal_1_$__cuda_sm10x_tcgen05_guardrail_trap_phase_invalid_during_alloc)
        /*0020*/ 	.word	0x00000000


	//----- nvinfo : EIATTR_FRAME_SIZE
	.align		4
.L_23:
        /*0024*/ 	.byte	0x04, 0x11
        /*0026*/ 	.short	(.L_25 - .L_24)
	.align		4
.L_24:
        /*0028*/ 	.word	index@($__internal_0_$__cuda_sm10x_tcgen05_guardrail_trap_col_being_dealloced_not_returned_by_alloc)
        /*002c*/ 	.word	0x00000000


	//----- nvinfo : EIATTR_FRAME_SIZE
	.align		4
.L_25:
        /*0030*/ 	.byte	0x04, 0x11
        /*0032*/ 	.short	(.L_27 - .L_26)
	.align		4
.L_26:
        /*0034*/ 	.word	index@(_ZN7cutlass13device_kernelINS_4gemm6kernel13GemmUniversalIN4cute5tupleIJiiiiEEENS1_10collective13CollectiveMmaINS1_35MainloopSm100TmaUmmaWarpSpecializedILi4ELi2ELi4ENS5_IJNS4_1CILi2EEESB_NSA_ILi1EEEEEEEENS5_IJNSA_ILi128EEENSA_ILi64EEESF_EEENS_6half_tENS5_IJlSC_lEEESI_SJ_NS4_8TiledMMAINS4_8MMA_AtomIJNS4_26SM100_MMA_F16BF16_2x1SM_SSISI_SI_fLi128ELi64ELNS4_4UMMA5MajorE0ELSO_0ELNSN_7ScaleInE0ELSP_0EEEEEENS4_6LayoutINS5_IJSC_SC_SC_EEENS5_IJNSA_ILi0EEESU_SU_EEEEENS5_IJNS4_10UnderscoreESX_SX_EEEEENS4_28SM100_TMA_2SM_LOAD_MULTICASTENS4_14ComposedLayoutINS4_7SwizzleILi3ELi4ELi3EEENS4_18smem_ptr_flag_bitsILi16EEENSS_INS5_IJNSA_ILi8EEESG_EEENS5_IJSG_SC_EEEEEEEvNS4_8identityENS4_18SM100_TMA_2SM_LOADES1A_vS1B_EENS_8epilogue10collective18CollectiveEpilogueINS1E_23Sm100TmaWarpSpecializedILi3ELi2ELi16ELb1ELb0EEEJNS5_IJSG_SG_SF_EEENS5_IJNSS_ISG_SC_EENSS_INS5_IJNSA_ILi16EEESB_EEENS5_IJSC_NSA_ILi32EEEEEEEEEEESI_SJ_SI_SJ_NS1E_6fusion15FusionCallbacksIS1I_NS1R_17LinearCombinationISI_fSI_fLNS_15FloatRoundStyleE2EEES1J_S1Q_JEEENS4_5SM1004TMEM4LOAD26SM100_TMEM_LOAD_32dp32b16xENS4_13SM90_TMA_LOADENS11_INS12_ILi1ELi4ELi3EEES15_NSS_INS5_IJS16_S1L_EEENS5_IJS1L_SC_EEEEEEENS4_39AutoVectorizingCopyWithAssumedAlignmentILi128EEENS4_14SM90_TMA_STOREES26_S28_S28_EEEvvEEEEvNT_6ParamsE)
        /*0038*/ 	.word	0x00000000


	//----- nvinfo : EIATTR_MIN_STACK_SIZE
	.align		4
.L_27:
        /*003c*/ 	.byte	0x04, 0x12
        /*003e*/ 	.short	(.L_29 - .L_28)
	.align		4
.L_28:
        /*0040*/ 	.word	index@(_ZN7cutlass13device_kernelINS_4gemm6kernel13GemmUniversalIN4cute5tupleIJiiiiEEENS1_10collective13CollectiveMmaINS1_35MainloopSm100TmaUmmaWarpSpecializedILi4ELi2ELi4ENS5_IJNS4_1CILi2EEESB_NSA_ILi1EEEEEEEENS5_IJNSA_ILi128EEENSA_ILi64EEESF_EEENS_6half_tENS5_IJlSC_lEEESI_SJ_NS4_8TiledMMAINS4_8MMA_AtomIJNS4_26SM100_MMA_F16BF16_2x1SM_SSISI_SI_fLi128ELi64ELNS4_4UMMA5MajorE0ELSO_0ELNSN_7ScaleInE0ELSP_0EEEEEENS4_6LayoutINS5_IJSC_SC_SC_EEENS5_IJNSA_ILi0EEESU_SU_EEEEENS5_IJNS4_10UnderscoreESX_SX_EEEEENS4_28SM100_TMA_2SM_LOAD_MULTICASTENS4_14ComposedLayoutINS4_7SwizzleILi3ELi4ELi3EEENS4_18smem_ptr_flag_bitsILi16EEENSS_INS5_IJNSA_ILi8EEESG_EEENS5_IJSG_SC_EEEEEEEvNS4_8identityENS4_18SM100_TMA_2SM_LOADES1A_vS1B_EENS_8epilogue10collective18CollectiveEpilogueINS1E_23Sm100TmaWarpSpecializedILi3ELi2ELi16ELb1ELb0EEEJNS5_IJSG_SG_SF_EEENS5_IJNSS_ISG_SC_EENSS_INS5_IJNSA_ILi16EEESB_EEENS5_IJSC_NSA_ILi32EEEEEEEEEEESI_SJ_SI_SJ_NS1E_6fusion15FusionCallbacksIS1I_NS1R_17LinearCombinationISI_fSI_fLNS_15FloatRoundStyleE2EEES1J_S1Q_JEEENS4_5SM1004TMEM4LOAD26SM100_TMEM_LOAD_32dp32b16xENS4_13SM90_TMA_LOADENS11_INS12_ILi1ELi4ELi3EEES15_NSS_INS5_IJS16_S1L_EEENS5_IJS1L_SC_EEEEEEENS4_39AutoVectorizingCopyWithAssumedAlignmentILi128EEENS4_14SM90_TMA_STOREES26_S28_S28_EEEvvEEEEvNT_6ParamsE)
        /*0044*/ 	.word	0x00000000
.L_29:


//--------------------- .nv.compat                --------------------------
	.section	.nv.compat,"",@"SHT_CUDA_COMPAT_INFO"
	.align	4
        /*0000*/ 	.byte	0x02, 0x09, 0x01, 0x00, 0x02, 0x02, 0x02, 0x00, 0x02, 0x05, 0x05, 0x00, 0x03, 0x07, 0x01, 0x01
        /*0010*/ 	.byte	0x02, 0x03, 0x01, 0x00, 0x02, 0x06, 0x01, 0x00, 0x04, 0x0b, 0x08, 0x00, 0x09, 0x00, 0x00, 0x00
        /*0020*/ 	.byte	0x00, 0x00, 0x00, 0x00


//--------------------- .nv.info._ZN7cutlass13device_kernelINS_4gemm6kernel13GemmUniversalIN4cute5tupleIJiiiiEEENS1_10collective13CollectiveMmaINS1_35MainloopSm100TmaUmmaWarpSpecializedILi4ELi2ELi4ENS5_IJNS4_1CILi2EEESB_NSA_ILi1EEEEEEEENS5_IJNSA_ILi128EEENSA_ILi64EEESF_EEENS_6half_tENS5_IJlSC_lEEESI_SJ_NS4_8TiledMMAINS4_8MMA_AtomIJNS4_26SM100_MMA_F16BF16_2x1SM_SSISI_SI_fLi128ELi64ELNS4_4UMMA5MajorE0ELSO_0ELNSN_7ScaleInE0ELSP_0EEEEEENS4_6LayoutINS5_IJSC_SC_SC_EEENS5_IJNSA_ILi0EEESU_SU_EEEEENS5_IJNS4_10UnderscoreESX_SX_EEEEENS4_28SM100_TMA_2SM_LOAD_MULTICASTENS4_14ComposedLayoutINS4_7SwizzleILi3ELi4ELi3EEENS4_18smem_ptr_flag_bitsILi16EEENSS_INS5_IJNSA_ILi8EEESG_EEENS5_IJSG_SC_EEEEEEEvNS4_8identityENS4_18SM100_TMA_2SM_LOADES1A_vS1B_EENS_8epilogue10collective18CollectiveEpilogueINS1E_23Sm100TmaWarpSpecializedILi3ELi2ELi16ELb1ELb0EEEJNS5_IJSG_SG_SF_EEENS5_IJNSS_ISG_SC_EENSS_INS5_IJNSA_ILi16EEESB_EEENS5_IJSC_NSA_ILi32EEEEEEEEEEESI_SJ_SI_SJ_NS1E_6fusion15FusionCallbacksIS1I_NS1R_17LinearCombinationISI_fSI_fLNS_15FloatRoundStyleE2EEES1J_S1Q_JEEENS4_5SM1004TMEM4LOAD26SM100_TMEM_LOAD_32dp32b16xENS4_13SM90_TMA_LOADENS11_INS12_ILi1ELi4ELi3EEES15_NSS_INS5_IJS16_S1L_EEENS5_IJS1L_SC_EEEEEEENS4_39AutoVectorizingCopyWithAssumedAlignmentILi128EEENS4_14SM90_TMA_STOREES26_S28_S28_EEEvvEEEEvNT_6ParamsE --------------------------
	.section	.nv.info._ZN7cutlass13device_kernelINS_4gemm6kernel13GemmUniversalIN4cute5tupleIJiiiiEEENS1_10collective13CollectiveMmaINS1_35MainloopSm100TmaUmmaWarpSpecializedILi4ELi2ELi4ENS5_IJNS4_1CILi2EEESB_NSA_ILi1EEEEEEEENS5_IJNSA_ILi128EEENSA_ILi64EEESF_EEENS_6half_tENS5_IJlSC_lEEESI_SJ_NS4_8TiledMMAINS4_8MMA_AtomIJNS4_26SM100_MMA_F16BF16_2x1SM_SSISI_SI_fLi128ELi64ELNS4_4UMMA5MajorE0ELSO_0ELNSN_7ScaleInE0ELSP_0EEEEEENS4_6LayoutINS5_IJSC_SC_SC_EEENS5_IJNSA_ILi0EEESU_SU_EEEEENS5_IJNS4_10UnderscoreESX_SX_EEEEENS4_28SM100_TMA_2SM_LOAD_MULTICASTENS4_14ComposedLayoutINS4_7SwizzleILi3ELi4ELi3EEENS4_18smem_ptr_flag_bitsILi16EEENSS_INS5_IJNSA_ILi8EEESG_EEENS5_IJSG_SC_EEEEEEEvNS4_8identityENS4_18SM100_TMA_2SM_LOADES1A_vS1B_EENS_8epilogue10collective18CollectiveEpilogueINS1E_23Sm100TmaWarpSpecializedILi3ELi2ELi16ELb1ELb0EEEJNS5_IJSG_SG_SF_EEENS5_IJNSS_ISG_SC_EENSS_INS5_IJNSA_ILi16EEESB_EEENS5_IJSC_NSA_ILi32EEEEEEEEEEESI_SJ_SI_SJ_NS1E_6fusion15FusionCallbacksIS1I_NS1R_17LinearCombinationISI_fSI_fLNS_15FloatRoundStyleE2EEES1J_S1Q_JEEENS4_5SM1004TMEM4LOAD26SM100_TMEM_LOAD_32dp32b16xENS4_13SM90_TMA_LOADENS11_INS12_ILi1ELi4ELi3EEES15_NSS_INS5_IJS16_S1L_EEENS5_IJS1L_SC_EEEEEEENS4_39AutoVectorizingCopyWithAssumedAlignmentILi128EEENS4_14SM90_TMA_STOREES26_S28_S28_EEEvvEEEEvNT_6ParamsE,"",@"SHT_CUDA_INFO"
	.sectionflags	@""
	.align	4


	//----- nvinfo : EIATTR_CUDA_API_VERSION
	.align		4
        /*0000*/ 	.byte	0x04, 0x37
        /*0002*/ 	.short	(.L_31 - .L_30)
.L_30:
        /*0004*/ 	.word	0x00000082


	//----- nvinfo : EIATTR_KPARAM_INFO
	.align		4
.L_31:
        /*0008*/ 	.byte	0x04, 0x17
        /*000a*/ 	.short	(.L_33 - .L_32)
.L_32:
        /*000c*/ 	.word	0x00000000
        /*0010*/ 	.short	0x0000
        /*0012*/ 	.short	0x0000
        /*0014*/ 	.byte	0x00, 0xf0, 0x01, 0x20


	//----- nvinfo : EIATTR_AT_ENTRY_FRAGMENTS
	.align		4
.L_33:
        /*0018*/ 	.byte	0x04, 0x4f
        /*001a*/ 	.short	(.L_35 - .L_34)


	//   ....[0]....
.L_34:
        /*001c*/ 	.word	0x00000007


	//----- nvinfo : EIATTR_RESERVED_SMEM_USED
	.align		4
.L_35:
        /*0020*/ 	.byte	0x01, 0x41
	.zero		2


	//----- nvinfo : EIATTR_SPARSE_MMA_MASK
	.align		4
        /*0024*/ 	.byte	0x03, 0x50
        /*0026*/ 	.short	0x0000


	//----- nvinfo : EIATTR_TCGEN05_2CTA_USED
	.align		4
        /*0028*/ 	.byte	0x01, 0x52
	.zero		2


	//----- nvinfo : EIATTR_MAXREG_COUNT
	.align		4
        /*002c*/ 	.byte	0x03, 0x1b
        /*002e*/ 	.short	0x00ff


	//----- nvinfo : EIATTR_NUM_BARRIERS
	.align		4
        /*0030*/ 	.byte	0x02, 0x4c
        /*0032*/ 	.byte	0x07
	.zero		1


	//----- nvinfo : EIATTR_EXTERNS
	.align		4
        /*0034*/ 	.byte	0x04, 0x0f
        /*0036*/ 	.short	(.L_37 - .L_36)


	//   ....[0]....
	.align		4
.L_36:
        /*0038*/ 	.word	index@(__assertfail)


	//----- nvinfo : EIATTR_MERCURY_ISA_VERSION
	.align		4
.L_37:
        /*003c*/ 	.byte	0x03, 0x5f
        /*003e*/ 	.short	0x0101


	//----- nvinfo : EIATTR_INT_WARP_WIDE_INSTR_OFFSETS
	.align		4
        /*0040*/ 	.byte	0x04, 0x31
        /*0042*/ 	.short	(.L_39 - .L_38)


	//   ....[0]....
.L_38:
        /*0044*/ 	.word	0x00000d50


	//   ....[1]....
        /*0048*/ 	.word	0x00000df0


	//   ....[2]....
        /*004c*/ 	.word	0x000046f0


	//   ....[3]....
        /*0050*/ 	.word	0x00004720


	//   ....[4]....
        /*0054*/ 	.word	0x00004740


	//   ....[5]....
        /*0058*/ 	.word	0x000052e0


	//   ....[6]....
        /*005c*/ 	.word	0x000053a0


	//   ....[7]....
        /*0060*/ 	.word	0x00005410


	//   ....[8]....
        /*0064*/ 	.word	0x00005550


	//   ....[9]....
        /*0068*/ 	.word	0x00005660


	//   ....[10]....
        /*006c*/ 	.word	0x00005690


	//----- nvinfo : EIATTR_COOP_GROUP_MASK_REGIDS
	.align		4
.L_39:
        /*0070*/ 	.byte	0x04, 0x29
        /*0072*/ 	.short	(.L_41 - .L_40)


	//   ....[0]....
.L_40:
        /*0074*/ 	.word	0xffffffff


	//   ....[1]....
        /*0078*/ 	.word	0xffffffff


	//   ....[2]....
        /*007c*/ 	.word	0xffffffff


	//   ....[3]....
        /*0080*/ 	.word	0xffffffff


	//   ....[4]....
        /*0084*/ 	.word	0xffffffff


	//   ....[5]....
        /*0088*/ 	.word	0xffffffff


	//   ....[6]....
        /*008c*/ 	.word	0xffffffff


	//   ....[7]....
        /*0090*/ 	.word	0xffffffff


	//   ....[8]....
        /*0094*/ 	.word	0xffffffff


	//   ....[9]....
        /*0098*/ 	.word	0xffffffff


	//   ....[10]....
        /*009c*/ 	.word	0xffffffff


	//   ....[11]....
        /*00a0*/ 	.word	0xffffffff


	//   ....[12]....
        /*00a4*/ 	.word	0xffffffff


	//   ....[13]....
        /*00a8*/ 	.word	0xffffffff


	//----- nvinfo : EIATTR_COOP_GROUP_INSTR_OFFSETS
	.align		4
.L_41:
        /*00ac*/ 	.byte	0x04, 0x28
        /*00ae*/ 	.short	(.L_43 - .L_42)


	//   ....[0]....
.L_42:
        /*00b0*/ 	.word	0x000000b0


	//   ....[1]....
        /*00b4*/ 	.word	0x00000520


	//   ....[2]....
        /*00b8*/ 	.word	0x000006e0


	//   ....[3]....
        /*00bc*/ 	.word	0x00000850


	//   ....[4]....
        /*00c0*/ 	.word	0x00000940


	//   ....[5]....
        /*00c4*/ 	.word	0x00000aa0


	//   ....[6]....
        /*00c8*/ 	.word	0x00000c30


	//   ....[7]....
        /*00cc*/ 	.word	0x00000e70


	//   ....[8]....
        /*00d0*/ 	.word	0x00002450


	//   ....[9]....
        /*00d4*/ 	.word	0x00003310


	//   ....[10]....
        /*00d8*/ 	.word	0x000037e0


	//   ....[11]....
        /*00dc*/ 	.word	0x00003810


	//   ....[12]....
        /*00e0*/ 	.word	0x000045f0


	//   ....[13]....
        /*00e4*/ 	.word	0x00004800


	//----- nvinfo : EIATTR_VRC_CTA_INIT_COUNT
	.align		4
.L_43:
        /*00e8*/ 	.byte	0x02, 0x4a
        /*00ea*/ 	.byte	0x80
	.zero		1


	//----- nvinfo : EIATTR_SYSCALL_OFFSETS
	.align		4
        /*00ec*/ 	.byte	0x04, 0x46
        /*00ee*/ 	.short	(.L_45 - .L_44)


	//   ....[0]....
.L_44:
        /*00f0*/ 	.word	0x00006370


	//   ....[1]....
        /*00f4*/ 	.word	0x00006460


	//   ....[2]....
        /*00f8*/ 	.word	0x00006c80


	//   ....[3]....
        /*00fc*/ 	.word	0x00007610


	//----- nvinfo : EIATTR_MBARRIER_INSTR_OFFSETS
	.align		4
.L_45:
        /*0100*/ 	.byte	0x04, 0x39
        /*0102*/ 	.short	(.L_47 - .L_46)


	//   ....[0]....
.L_46:
        /*0104*/ 	.word	0x00000650
        /*0108*/ 	.word	0x000000ff
        /*010c*/ 	.word	0x00000000
        /*0110*/ 	.short	0x0100
        /*0112*/ 	.byte	0x04
	.zero		1


	//   ....[1]....
        /*0114*/ 	.word	0x00000660
        /*0118*/ 	.word	0x000000ff
        /*011c*/ 	.word	0x00000020
        /*0120*/ 	.short	0x0100
        /*0122*/ 	.byte	0x04
	.zero		1


	//   ....[2]....
        /*0124*/ 	.word	0x00000670
        /*0128*/ 	.word	0x000000ff
        /*012c*/ 	.word	0x00000008
        /*0130*/ 	.short	0x0100
        /*0132*/ 	.byte	0x04
	.zero		1


	//   ....[3]....
        /*0134*/ 	.word	0x00000680
        /*0138*/ 	.word	0x000000ff
        /*013c*/ 	.word	0x00000028
        /*0140*/ 	.short	0x0100
        /*0142*/ 	.byte	0x04
	.zero		1


	//   ....[4]....
        /*0144*/ 	.word	0x00000690
        /*0148*/ 	.word	0x000000ff
        /*014c*/ 	.word	0x00000010
        /*0150*/ 	.short	0x0100
        /*0152*/ 	.byte	0x04
	.zero		1


	//   ....[5]....
        /*0154*/ 	.word	0x000006a0
        /*0158*/ 	.word	0x000000ff
        /*015c*/ 	.word	0x00000030
        /*0160*/ 	.short	0x0100
        /*0162*/ 	.byte	0x04
	.zero		1


	//   ....[6]....
        /*0164*/ 	.word	0x000006b0
        /*0168*/ 	.word	0x000000ff
        /*016c*/ 	.word	0x00000018
        /*0170*/ 	.short	0x0100
        /*0172*/ 	.byte	0x04
	.zero		1


	//   ....[7]....
        /*0174*/ 	.word	0x000006c0
        /*0178*/ 	.word	0x000000ff
        /*017c*/ 	.word	0x00000038
        /*0180*/ 	.short	0x0100
        /*0182*/ 	.byte	0x04
	.zero		1


	//   ....[8]....
        /*0184*/ 	.word	0x000007e0
        /*0188*/ 	.word	0x000000ff
        /*018c*/ 	.word	0x00000040
        /*0190*/ 	.short	0x0100
        /*0192*/ 	.byte	0x04
	.zero		1


	//   ....[9]....
        /*0194*/ 	.word	0x000007f0
        /*0198*/ 	.word	0x000000ff
        /*019c*/ 	.word	0x00000058
        /*01a0*/ 	.short	0x0100
        /*01a2*/ 	.byte	0x04
	.zero		1


	//   ....[10]....
        /*01a4*/ 	.word	0x00000800
        /*01a8*/ 	.word	0x000000ff
        /*01ac*/ 	.word	0x00000048
        /*01b0*/ 	.short	0x0100
        /*01b2*/ 	.byte	0x04
	.zero		1


	//   ....[11]....
        /*01b4*/ 	.word	0x00000810
        /*01b8*/ 	.word	0x000000ff
        /*01bc*/ 	.word	0x00000060
        /*01c0*/ 	.short	0x0100
        /*01c2*/ 	.byte	0x04
	.zero		1


	//   ....[12]....
        /*01c4*/ 	.word	0x00000820
        /*01c8*/ 	.word	0x000000ff
        /*01cc*/ 	.word	0x00000050
        /*01d0*/ 	.short	0x0100
        /*01d2*/ 	.byte	0x04
	.zero		1


	//   ....[13]....
        /*01d4*/ 	.word	0x00000830
        /*01d8*/ 	.word	0x000000ff
        /*01dc*/ 	.word	0x00000068
        /*01e0*/ 	.short	0x0100
        /*01e2*/ 	.byte	0x04
	.zero		1


	//   ....[14]....
        /*01e4*/ 	.word	0x00000910
        /*01e8*/ 	.word	0x000000ff
        /*01ec*/ 	.word	0x00000070
        /*01f0*/ 	.short	0x0100
        /*01f2*/ 	.byte	0x06
	.zero		1


	//   ....[15]....
        /*01f4*/ 	.word	0x00000920
        /*01f8*/ 	.word	0x000000ff
        /*01fc*/ 	.word	0x00000078
        /*0200*/ 	.short	0x0100
        /*0202*/ 	.byte	0x06
	.zero		1


	//   ....[16]....
        /*0204*/ 	.word	0x00000a50
        /*0208*/ 	.word	0x000000ff
        /*020c*/ 	.word	0x00000080
        /*0210*/ 	.short	0x0100
        /*0212*/ 	.byte	0x06
	.zero		1


	//   ....[17]....
        /*0214*/ 	.word	0x00000a60
        /*0218*/ 	.word	0x000000ff
        /*021c*/ 	.word	0x00000090
        /*0220*/ 	.short	0x0100
        /*0222*/ 	.byte	0x06
	.zero		1


	//   ....[18]....
        /*0224*/ 	.word	0x00000a70
        /*0228*/ 	.word	0x000000ff
        /*022c*/ 	.word	0x00000088
        /*0230*/ 	.short	0x0100
        /*0232*/ 	.byte	0x06
	.zero		1


	//   ....[19]....
        /*0234*/ 	.word	0x00000a80
        /*0238*/ 	.word	0x000000ff
        /*023c*/ 	.word	0x00000098
        /*0240*/ 	.short	0x0100
        /*0242*/ 	.byte	0x06
	.zero		1


	//   ....[20]....
        /*0244*/ 	.word	0x00000ba0
        /*0248*/ 	.word	0x000000ff
        /*024c*/ 	.word	0x000000a0
        /*0250*/ 	.short	0x0100
        /*0252*/ 	.byte	0x04
	.zero		1


	//   ....[21]....
        /*0254*/ 	.word	0x00000bb0
        /*0258*/ 	.word	0x000000ff
        /*025c*/ 	.word	0x000000c0
        /*0260*/ 	.short	0x0100
        /*0262*/ 	.byte	0x04
	.zero		1


	//   ....[22]....
        /*0264*/ 	.word	0x00000bc0
        /*0268*/ 	.word	0x000000ff
        /*026c*/ 	.word	0x000000a8
        /*0270*/ 	.short	0x0100
        /*0272*/ 	.byte	0x04
	.zero		1


	//   ....[23]....
        /*0274*/ 	.word	0x00000bd0
        /*0278*/ 	.word	0x000000ff
        /*027c*/ 	.word	0x000000c8
        /*0280*/ 	.short	0x0100
        /*0282*/ 	.byte	0x04
	.zero		1


	//   ....[24]....
        /*0284*/ 	.word	0x00000be0
        /*0288*/ 	.word	0x000000ff
        /*028c*/ 	.word	0x000000b0
        /*0290*/ 	.short	0x0100
        /*0292*/ 	.byte	0x04
	.zero		1


	//   ....[25]....
        /*0294*/ 	.word	0x00000bf0
        /*0298*/ 	.word	0x000000ff
        /*029c*/ 	.word	0x000000d0
        /*02a0*/ 	.short	0x0100
        /*02a2*/ 	.byte	0x04
	.zero		1


	//   ....[26]....
        /*02a4*/ 	.word	0x00000c00
        /*02a8*/ 	.word	0x000000ff
        /*02ac*/ 	.word	0x000000b8
        /*02b0*/ 	.short	0x0100
        /*02b2*/ 	.byte	0x04
	.zero		1


	//   ....[27]....
        /*02b4*/ 	.word	0x00000c10
        /*02b8*/ 	.word	0x000000ff
        /*02bc*/ 	.word	0x000000d8
        /*02c0*/ 	.short	0x0100
        /*02c2*/ 	.byte	0x04
	.zero		1


	//   ....[28]....
        /*02c4*/ 	.word	0x00000d00
        /*02c8*/ 	.word	0x000000ff
        /*02cc*/ 	.word	0x000000e0
        /*02d0*/ 	.short	0x0100
        /*02d2*/ 	.byte	0x04
	.zero		1


	//   ....[29]....
        /*02d4*/ 	.word	0x00000d10
        /*02d8*/ 	.word	0x000000ff
        /*02dc*/ 	.word	0x000000f0
        /*02e0*/ 	.short	0x0100
        /*02e2*/ 	.byte	0x04
	.zero		1


	//   ....[30]....
        /*02e4*/ 	.word	0x00000d20
        /*02e8*/ 	.word	0x000000ff
        /*02ec*/ 	.word	0x000000e8
        /*02f0*/ 	.short	0x0100
        /*02f2*/ 	.byte	0x04
	.zero		1


	//   ....[31]....
        /*02f4*/ 	.word	0x00000d30
        /*02f8*/ 	.word	0x000000ff
        /*02fc*/ 	.word	0x000000f8
        /*0300*/ 	.short	0x0100
        /*0302*/ 	.byte	0x04
	.zero		1


	//   ....[32]....
        /*0304*/ 	.word	0x00000e30
        /*0308*/ 	.word	0x000000ff
        /*030c*/ 	.word	0x00000100
        /*0310*/ 	.short	0x0100
        /*0312*/ 	.byte	0x06
	.zero		1


	//   ....[33]....
        /*0314*/ 	.word	0x00001a30
        /*0318*/ 	.word	0x00000000
        /*031c*/ 	.word	0x000000f0
        /*0320*/ 	.short	0x010a
        /*0322*/ 	.byte	0xff
	.zero		1


	//   ....[34]....
        /*0324*/ 	.word	0x00001a60
        /*0328*/ 	.word	0x00000000
        /*032c*/ 	.word	0x000000e0
        /*0330*/ 	.short	0x0101
        /*0332*/ 	.byte	0xff
	.zero		1


	//   ....[35]....
        /*0334*/ 	.word	0x00001b20
        /*0338*/ 	.word	0x000000ff
        /*033c*/ 	.word	0x00000020
        /*0340*/ 	.short	0x010a
        /*0342*/ 	.byte	0x04
	.zero		1


	//   ....[36]....
        /*0344*/ 	.word	0x00001bf0
        /*0348*/ 	.word	0x000000ff
        /*034c*/ 	.word	0x00000020
        /*0350*/ 	.short	0x010a
        /*0352*/ 	.byte	0x05
	.zero		1


	//   ....[37]....
        /*0354*/ 	.word	0x00001d50
        /*0358*/ 	.word	0x000000ff
        /*035c*/ 	.word	0x00000020
        /*0360*/ 	.short	0x010a
        /*0362*/ 	.byte	0x04
	.zero		1


	//   ....[38]....
        /*0364*/ 	.word	0x00001fe0
        /*0368*/ 	.word	0x000000ff
        /*036c*/ 	.word	0x00000078
        /*0370*/ 	.short	0x0101
        /*0372*/ 	.byte	0x15
	.zero		1


	//   ....[39]....
        /*0374*/ 	.word	0x00002000
        /*0378*/ 	.word	0x000000ff
        /*037c*/ 	.word	0x00000020
        /*0380*/ 	.short	0x010a
        /*0382*/ 	.byte	0x04
	.zero		1


	//   ....[40]....
        /*0384*/ 	.word	0x00002080
        /*0388*/ 	.word	0x000000ff
        /*038c*/ 	.word	0x00000020
        /*0390*/ 	.short	0x010a
        /*0392*/ 	.byte	0x06
	.zero		1


	//   ....[41]....
        /*0394*/ 	.word	0x000021c0
        /*0398*/ 	.word	0x000000ff
        /*039c*/ 	.word	0x00000020
        /*03a0*/ 	.short	0x010a
        /*03a2*/ 	.byte	0x04
	.zero		1


	//   ....[42]....
        /*03a4*/ 	.word	0x00002480
        /*03a8*/ 	.word	0x00000003
        /*03ac*/ 	.word	0x00000080
        /*03b0*/ 	.short	0x010a
        /*03b2*/ 	.byte	0xff
	.zero		1


	//   ....[43]....
        /*03b4*/ 	.word	0x000025d0
        /*03b8*/ 	.word	0x00000000
        /*03bc*/ 	.word	0x00000000
        /*03c0*/ 	.short	0x0101
        /*03c2*/ 	.byte	0xff
	.zero		1


	//   ....[44]....
        /*03c4*/ 	.word	0x00002b90
        /*03c8*/ 	.word	0x000000ff
        /*03cc*/ 	.word	0x00000000
        /*03d0*/ 	.short	0x010a
        /*03d2*/ 	.byte	0x04
	.zero		1


	//   ....[45]....
        /*03d4*/ 	.word	0x00002c20
        /*03d8*/ 	.word	0x000000ff
        /*03dc*/ 	.word	0x00000000
        /*03e0*/ 	.short	0x010a
        /*03e2*/ 	.byte	0x05
	.zero		1


	//   ....[46]....
        /*03e4*/ 	.word	0x00002cb0
        /*03e8*/ 	.word	0x000000ff
        /*03ec*/ 	.word	0x00000000
        /*03f0*/ 	.short	0x010a
        /*03f2*/ 	.byte	0x05
	.zero		1


	//   ....[47]....
        /*03f4*/ 	.word	0x00002d50
        /*03f8*/ 	.word	0x00000000
        /*03fc*/ 	.word	0x00000000
        /*0400*/ 	.short	0x010a
        /*0402*/ 	.byte	0xff
	.zero		1


	//   ....[48]....
        /*0404*/ 	.word	0x00002e70
        /*0408*/ 	.word	0x00000000
        /*040c*/ 	.word	0x000000e0
        /*0410*/ 	.short	0x010a
        /*0412*/ 	.byte	0xff
	.zero		1


	//   ....[49]....
        /*0414*/ 	.word	0x00002ee0
        /*0418*/ 	.word	0x00000000
        /*041c*/ 	.word	0x00000000
        /*0420*/ 	.short	0x0101
        /*0422*/ 	.byte	0xff
	.zero		1


	//   ....[50]....
        /*0424*/ 	.word	0x00002f00
        /*0428*/ 	.word	0x000000ff
        /*042c*/ 	.word	0x00000090
        /*0430*/ 	.short	0x010a
        /*0432*/ 	.byte	0x04
	.zero		1


	//   ....[51]....
        /*0434*/ 	.word	0x00003020
        /*0438*/ 	.word	0x00000000
        /*043c*/ 	.word	0x00000080
        /*0440*/ 	.short	0x010a
        /*0442*/ 	.byte	0xff
	.zero		1


	//   ....[52]....
        /*0444*/ 	.word	0x00003120
        /*0448*/ 	.word	0x00000000
        /*044c*/ 	.word	0x00000000
        /*0450*/ 	.short	0x0101
        /*0452*/ 	.byte	0xff
	.zero		1


	//   ....[53]....
        /*0454*/ 	.word	0x000031b0
        /*0458*/ 	.word	0x000000ff
        /*045c*/ 	.word	0x00000090
        /*0460*/ 	.short	0x0106
        /*0462*/ 	.byte	0x04
	.zero		1


	//   ....[54]....
        /*0464*/ 	.word	0x000031d0
        /*0468*/ 	.word	0x000000ff
        /*046c*/ 	.word	0x00000090
        /*0470*/ 	.short	0x010a
        /*0472*/ 	.byte	0x04
	.zero		1


	//   ....[55]....
        /*0474*/ 	.word	0x00003260
        /*0478*/ 	.word	0x000000ff
        /*047c*/ 	.word	0x00000090
        /*0480*/ 	.short	0x0106
        /*0482*/ 	.byte	0x07
	.zero		1


	//   ....[56]....
        /*0484*/ 	.word	0x000032a0
        /*0488*/ 	.word	0x00000000
        /*048c*/ 	.word	0x00000090
        /*0490*/ 	.short	0x010a
        /*0492*/ 	.byte	0xff
	.zero		1


	//   ....[57]....
        /*0494*/ 	.word	0x000034e0
        /*0498*/ 	.word	0x000000ff
        /*049c*/ 	.word	0x00000008
        /*04a0*/ 	.short	0x010a
        /*04a2*/ 	.byte	0x05
	.zero		1


	//   ....[58]....
        /*04a4*/ 	.word	0x00003500
        /*04a8*/ 	.word	0x000000ff
        /*04ac*/ 	.word	0x00000008
        /*04b0*/ 	.short	0x010a
        /*04b2*/ 	.byte	0x05
	.zero		1


	//   ....[59]....
        /*04b4*/ 	.word	0x00003690
        /*04b8*/ 	.word	0x000000ff
        /*04bc*/ 	.word	0x00000008
        /*04c0*/ 	.short	0x010a
        /*04c2*/ 	.byte	0x05
	.zero		1


	//   ....[60]....
        /*04c4*/ 	.word	0x000036b0
        /*04c8*/ 	.word	0x000000ff
        /*04cc*/ 	.word	0x00000008
        /*04d0*/ 	.short	0x010a
        /*04d2*/ 	.byte	0x05
	.zero		1


	//   ....[61]....
        /*04d4*/ 	.word	0x00003770
        /*04d8*/ 	.word	0x000000ff
        /*04dc*/ 	.word	0x00000000
        /*04e0*/ 	.short	0x0101
        /*04e2*/ 	.byte	0x04
	.zero		1


	//   ....[62]....
        /*04e4*/ 	.word	0x00003b30
        /*04e8*/ 	.word	0x00000000
        /*04ec*/ 	.word	0x00000080
        /*04f0*/ 	.short	0x010a
        /*04f2*/ 	.byte	0xff
	.zero		1


	//   ....[63]....
        /*04f4*/ 	.word	0x00003bf0
        /*04f8*/ 	.word	0x00000000
        /*04fc*/ 	.word	0x00000000
        /*0500*/ 	.short	0x0101
        /*0502*/ 	.byte	0xff
	.zero		1


	//   ....[64]....
        /*0504*/ 	.word	0x00003cb0
        /*0508*/ 	.word	0x000000ff
        /*050c*/ 	.word	0x00000000
        /*0510*/ 	.short	0x010a
        /*0512*/ 	.byte	0x04
	.zero		1


	//   ....[65]....
        /*0514*/ 	.word	0x00003cc0
        /*0518*/ 	.word	0x000000ff
        /*051c*/ 	.word	0x000000c0
        /*0520*/ 	.short	0x010a
        /*0522*/ 	.byte	0x2e
	.zero		1


	//   ....[66]....
        /*0524*/ 	.word	0x00003d70
        /*0528*/ 	.word	0x000000ff
        /*052c*/ 	.word	0x00000000
        /*0530*/ 	.short	0x010a
        /*0532*/ 	.byte	0x07
	.zero		1


	//   ....[67]....
        /*0534*/ 	.word	0x00003ea0
        /*0538*/ 	.word	0x000000ff
        /*053c*/ 	.word	0x00000000
        /*0540*/ 	.short	0x010a
        /*0542*/ 	.byte	0x04
	.zero		1


	//   ....[68]....
        /*0544*/ 	.word	0x000042e0
        /*0548*/ 	.word	0x000000ff
        /*054c*/ 	.word	0x00000000
        /*0550*/ 	.short	0x010a
        /*0552*/ 	.byte	0x04
	.zero		1


	//   ....[69]....
        /*0554*/ 	.word	0x00004370
        /*0558*/ 	.word	0x000000ff
        /*055c*/ 	.word	0x00000000
        /*0560*/ 	.short	0x010a
        /*0562*/ 	.byte	0x05
	.zero		1


	//   ....[70]....
        /*0564*/ 	.word	0x00004400
        /*0568*/ 	.word	0x000000ff
        /*056c*/ 	.word	0x00000000
        /*0570*/ 	.short	0x010a
        /*0572*/ 	.byte	0x05
	.zero		1


	//   ....[71]....
        /*0574*/ 	.word	0x000044a0
        /*0578*/ 	.word	0x00000000
        /*057c*/ 	.word	0x00000000
        /*0580*/ 	.short	0x010a
        /*0582*/ 	.byte	0xff
	.zero		1


	//   ....[72]....
        /*0584*/ 	.word	0x000044e0
        /*0588*/ 	.word	0x00000000
        /*058c*/ 	.word	0x00000000
        /*0590*/ 	.short	0x010a
        /*0592*/ 	.byte	0xff
	.zero		1


	//   ....[73]....
        /*0594*/ 	.word	0x00004550
        /*0598*/ 	.word	0x000000ff
        /*059c*/ 	.word	0x00000000
        /*05a0*/ 	.short	0x0101
        /*05a2*/ 	.byte	0x04
	.zero		1


	//   ....[74]....
        /*05a4*/ 	.word	0x00004590
        /*05a8*/ 	.word	0x000000ff
        /*05ac*/ 	.word	0x00000100
        /*05b0*/ 	.short	0x010a
        /*05b2*/ 	.byte	0x29
	.zero		1


	//   ....[75]....
        /*05b4*/ 	.word	0x000045e0
        /*05b8*/ 	.word	0x000000ff
        /*05bc*/ 	.word	0x00000000
        /*05c0*/ 	.short	0x0101
        /*05c2*/ 	.byte	0x04
	.zero		1


	//   ....[76]....
        /*05c4*/ 	.word	0x00004a40
        /*05c8*/ 	.word	0x0000000c
        /*05cc*/ 	.word	0x00000080
        /*05d0*/ 	.short	0x010a
        /*05d2*/ 	.byte	0xff
	.zero		1


	//   ....[77]....
        /*05d4*/ 	.word	0x00004bb0
        /*05d8*/ 	.word	0x00000000
        /*05dc*/ 	.word	0x00000000
        /*05e0*/ 	.short	0x0101
        /*05e2*/ 	.byte	0xff
	.zero		1


	//   ....[78]....
        /*05e4*/ 	.word	0x00005030
        /*05e8*/ 	.word	0x000000ff
        /*05ec*/ 	.word	0x00000078
        /*05f0*/ 	.short	0x010a
        /*05f2*/ 	.byte	0x1d
	.zero		1


	//   ....[79]....
        /*05f4*/ 	.word	0x000051f0
        /*05f8*/ 	.word	0x000000ff
        /*05fc*/ 	.word	0x00000058
        /*0600*/ 	.short	0x010a
        /*0602*/ 	.byte	0x04
	.zero		1


	//   ....[80]....
        /*0604*/ 	.word	0x00005430
        /*0608*/ 	.word	0x000000ff
        /*060c*/ 	.word	0x00000040
        /*0610*/ 	.short	0x010b
        /*0612*/ 	.byte	0x04
	.zero		1


	//   ....[81]....
        /*0614*/ 	.word	0x00005440
        /*0618*/ 	.word	0x000000ff
        /*061c*/ 	.word	0x00000000
        /*0620*/ 	.short	0x0101
        /*0622*/ 	.byte	0x10
	.zero		1


	//   ....[82]....
        /*0624*/ 	.word	0x00005450
        /*0628*/ 	.word	0x000000ff
        /*062c*/ 	.word	0x00000058
        /*0630*/ 	.short	0x010a
        /*0632*/ 	.byte	0x05
	.zero		1


	//   ....[83]....
        /*0634*/ 	.word	0x000056b0
        /*0638*/ 	.word	0x000000ff
        /*063c*/ 	.word	0x00000040
        /*0640*/ 	.short	0x010b
        /*0642*/ 	.byte	0x05
	.zero		1


	//   ....[84]....
        /*0644*/ 	.word	0x000056c0
        /*0648*/ 	.word	0x000000ff
        /*064c*/ 	.word	0x00000000
        /*0650*/ 	.short	0x0101
        /*0652*/ 	.byte	0x04
	.zero		1


	//   ....[85]....
        /*0654*/ 	.word	0x00005770
        /*0658*/ 	.word	0x000000ff
        /*065c*/ 	.word	0x00000000
        /*0660*/ 	.short	0x010a
        /*0662*/ 	.byte	0x04
	.zero		1


	//   ....[86]....
        /*0664*/ 	.word	0x00005800
        /*0668*/ 	.word	0x000000ff
        /*066c*/ 	.word	0x00000000
        /*0670*/ 	.short	0x010a
        /*0672*/ 	.byte	0x05
	.zero		1


	//   ....[87]....
        /*0674*/ 	.word	0x000058a0
        /*0678*/ 	.word	0x00000000
        /*067c*/ 	.word	0x00000000
        /*0680*/ 	.short	0x010a
        /*0682*/ 	.byte	0xff
	.zero		1


	//   ....[88]....
        /*0684*/ 	.word	0x00005be0
        /*0688*/ 	.word	0x00000000
        /*068c*/ 	.word	0x00000080
        /*0690*/ 	.short	0x010a
        /*0692*/ 	.byte	0xff
	.zero		1


	//   ....[89]....
        /*0694*/ 	.word	0x00005cb0
        /*0698*/ 	.word	0x00000000
        /*069c*/ 	.word	0x00000000
        /*06a0*/ 	.short	0x0101
        /*06a2*/ 	.byte	0xff
	.zero		1


	//   ....[90]....
        /*06a4*/ 	.word	0x00006910
        /*06a8*/ 	.word	0x00000000
        /*06ac*/ 	.word	0x00000040
        /*06b0*/ 	.short	0x010a
        /*06b2*/ 	.byte	0xff
	.zero		1


	//   ....[91]....
        /*06b4*/ 	.word	0x00006940
        /*06b8*/ 	.word	0x00000035
        /*06bc*/ 	.word	0x000000a0
        /*06c0*/ 	.short	0x010a
        /*06c2*/ 	.byte	0xff
	.zero		1


	//   ....[92]....
        /*06c4*/ 	.word	0x00006a50
        /*06c8*/ 	.word	0x00000000
        /*06cc*/ 	.word	0x00000040
        /*06d0*/ 	.short	0x010a
        /*06d2*/ 	.byte	0xff
	.zero		1


	//   ....[93]....
        /*06d4*/ 	.word	0x00006b60
        /*06d8*/ 	.word	0x00000035
        /*06dc*/ 	.word	0x000000a0
        /*06e0*/ 	.short	0x010a
        /*06e2*/ 	.byte	0xff
	.zero		1


	//   ....[94]....
        /*06e4*/ 	.word	0x00007380
        /*06e8*/ 	.word	0x00000000
        /*06ec*/ 	.word	0x00000000
        /*06f0*/ 	.short	0x0101
        /*06f2*/ 	.byte	0xff
	.zero		1


	//   ....[95]....
        /*06f4*/ 	.word	0x00007390
        /*06f8*/ 	.word	0x00000002
        /*06fc*/ 	.word	0x00000040
        /*0700*/ 	.short	0x010a
        /*0702*/ 	.byte	0xff
	.zero		1


	//   ....[96]....
        /*0704*/ 	.word	0x00007450
        /*0708*/ 	.word	0x00000002
        /*070c*/ 	.word	0x00000040
        /*0710*/ 	.short	0x010a
        /*0712*/ 	.byte	0xff
	.zero		1


	//   ....[97]....
        /*0714*/ 	.word	0x00007700
        /*0718*/ 	.word	0x00000035
        /*071c*/ 	.word	0x00000000
        /*0720*/ 	.short	0x0101
        /*0722*/ 	.byte	0xff
	.zero		1


	//   ....[98]....
        /*0724*/ 	.word	0x00007d80
        /*0728*/ 	.word	0x00000000
        /*072c*/ 	.word	0x00000000
        /*0730*/ 	.short	0x0101
        /*0732*/ 	.byte	0xff
	.zero		1


	//   ....[99]....
        /*0734*/ 	.word	0x00008030
        /*0738*/ 	.word	0x000000ff
        /*073c*/ 	.word	0x00000000
        /*0740*/ 	.short	0x0101
        /*0742*/ 	.byte	0x04
	.zero		1


	//   ....[100]....
        /*0744*/ 	.word	0x00008050
        /*0748*/ 	.word	0x00000000
        /*074c*/ 	.word	0x000000f0
        /*0750*/ 	.short	0x010a
        /*0752*/ 	.byte	0xff
	.zero		1


	//   ....[101]....
        /*0754*/ 	.word	0x000080b0
        /*0758*/ 	.word	0x00000000
        /*075c*/ 	.word	0x00000020
        /*0760*/ 	.short	0x010a
        /*0762*/ 	.byte	0xff
	.zero		1


	//   ....[102]....
        /*0764*/ 	.word	0x00008110
        /*0768*/ 	.word	0x00000000
        /*076c*/ 	.word	0x00000020
        /*0770*/ 	.short	0x010a
        /*0772*/ 	.byte	0xff
	.zero		1


	//   ....[103]....
        /*0774*/ 	.word	0x00008160
        /*0778*/ 	.word	0x00000003
        /*077c*/ 	.word	0x00000080
        /*0780*/ 	.short	0x010a
        /*0782*/ 	.byte	0xff
	.zero		1


	//   ....[104]....
        /*0784*/ 	.word	0x000081c0
        /*0788*/ 	.word	0x00000000
        /*078c*/ 	.word	0x00000000
        /*0790*/ 	.short	0x010a
        /*0792*/ 	.byte	0xff
	.zero		1


	//   ....[105]....
        /*0794*/ 	.word	0x00008220
        /*0798*/ 	.word	0x00000000
        /*079c*/ 	.word	0x00000000
        /*07a0*/ 	.short	0x010a
        /*07a2*/ 	.byte	0xff
	.zero		1


	//   ....[106]....
        /*07a4*/ 	.word	0x00008280
        /*07a8*/ 	.word	0x00000000
        /*07ac*/ 	.word	0x00000000
        /*07b0*/ 	.short	0x010a
        /*07b2*/ 	.byte	0xff
	.zero		1


	//   ....[107]....
        /*07b4*/ 	.word	0x000082d0
        /*07b8*/ 	.word	0x00000000
        /*07bc*/ 	.word	0x000000e0
        /*07c0*/ 	.short	0x010a
        /*07c2*/ 	.byte	0xff
	.zero		1


	//   ....[108]....
        /*07c4*/ 	.word	0x00008330
        /*07c8*/ 	.word	0x00000000
        /*07cc*/ 	.word	0x00000090
        /*07d0*/ 	.short	0x010a
        /*07d2*/ 	.byte	0xff
	.zero		1


	//   ....[109]....
        /*07d4*/ 	.word	0x00008380
        /*07d8*/ 	.word	0x00000000
        /*07dc*/ 	.word	0x00000080
        /*07e0*/ 	.short	0x010a
        /*07e2*/ 	.byte	0xff
	.zero		1


	//   ....[110]....
        /*07e4*/ 	.word	0x000083e0
        /*07e8*/ 	.word	0x00000000
        /*07ec*/ 	.word	0x00000090
        /*07f0*/ 	.short	0x010a
        /*07f2*/ 	.byte	0xff
	.zero		1


	//   ....[111]....
        /*07f4*/ 	.word	0x00008440
        /*07f8*/ 	.word	0x00000005
        /*07fc*/ 	.word	0x00000008
        /*0800*/ 	.short	0x010a
        /*0802*/ 	.byte	0xff
	.zero		1


	//   ....[112]....
        /*0804*/ 	.word	0x00008520
        /*0808*/ 	.word	0x00000003
        /*080c*/ 	.word	0x00000008
        /*0810*/ 	.short	0x010a
        /*0812*/ 	.byte	0xff
	.zero		1


	//   ....[113]....
        /*0814*/ 	.word	0x00008570
        /*0818*/ 	.word	0x00000000
        /*081c*/ 	.word	0x00000080
        /*0820*/ 	.short	0x010a
        /*0822*/ 	.byte	0xff
	.zero		1


	//   ....[114]....
        /*0824*/ 	.word	0x000085d0
        /*0828*/ 	.word	0x00000000
        /*082c*/ 	.word	0x000000c0
        /*0830*/ 	.short	0x010a
        /*0832*/ 	.byte	0xff
	.zero		1


	//   ....[115]....
        /*0834*/ 	.word	0x00008630
        /*0838*/ 	.word	0x00000000
        /*083c*/ 	.word	0x00000000
        /*0840*/ 	.short	0x010a
        /*0842*/ 	.byte	0xff
	.zero		1


	//   ....[116]....
        /*0844*/ 	.word	0x00008690
        /*0848*/ 	.word	0x00000000
        /*084c*/ 	.word	0x00000000
        /*0850*/ 	.short	0x010a
        /*0852*/ 	.byte	0xff
	.zero		1


	//   ....[117]....
        /*0854*/ 	.word	0x000086f0
        /*0858*/ 	.word	0x00000000
        /*085c*/ 	.word	0x00000000
        /*0860*/ 	.short	0x010a
        /*0862*/ 	.byte	0xff
	.zero		1


	//   ....[118]....
        /*0864*/ 	.word	0x00008750
        /*0868*/ 	.word	0x00000000
        /*086c*/ 	.word	0x00000000
        /*0870*/ 	.short	0x010a
        /*0872*/ 	.byte	0xff
	.zero		1


	//   ....[119]....
        /*0874*/ 	.word	0x000087b0
        /*0878*/ 	.word	0x00000000
        /*087c*/ 	.word	0x00000100
        /*0880*/ 	.short	0x010a
        /*0882*/ 	.byte	0xff
	.zero		1


	//   ....[120]....
        /*0884*/ 	.word	0x00008800
        /*0888*/ 	.word	0x0000000c
        /*088c*/ 	.word	0x00000080
        /*0890*/ 	.short	0x010a
        /*0892*/ 	.byte	0xff
	.zero		1


	//   ....[121]....
        /*0894*/ 	.word	0x00008860
        /*0898*/ 	.word	0x00000000
        /*089c*/ 	.word	0x00000078
        /*08a0*/ 	.short	0x010a
        /*08a2*/ 	.byte	0xff
	.zero		1


	//   ....[122]....
        /*08a4*/ 	.word	0x000088c0
        /*08a8*/ 	.word	0x00000000
        /*08ac*/ 	.word	0x00000058
        /*08b0*/ 	.short	0x010a
        /*08b2*/ 	.byte	0xff
	.zero		1


	//   ....[123]....
        /*08b4*/ 	.word	0x00008920
        /*08b8*/ 	.word	0x00000000
        /*08bc*/ 	.word	0x00000058
        /*08c0*/ 	.short	0x010a
        /*08c2*/ 	.byte	0xff
	.zero		1


	//   ....[124]....
        /*08c4*/ 	.word	0x00008980
        /*08c8*/ 	.word	0x00000000
        /*08cc*/ 	.word	0x00000000
        /*08d0*/ 	.short	0x010a
        /*08d2*/ 	.byte	0xff
	.zero		1


	//   ....[125]....
        /*08d4*/ 	.word	0x000089e0
        /*08d8*/ 	.word	0x00000000
        /*08dc*/ 	.word	0x00000000
        /*08e0*/ 	.short	0x010a
        /*08e2*/ 	.byte	0xff
	.zero		1


	//   ....[126]....
        /*08e4*/ 	.word	0x00008a30
        /*08e8*/ 	.word	0x00000000
        /*08ec*/ 	.word	0x00000080
        /*08f0*/ 	.short	0x010a
        /*08f2*/ 	.byte	0xff
	.zero		1


	//   ....[127]....
        /*08f4*/ 	.word	0x00008a80
        /*08f8*/ 	.word	0x00000000
        /*08fc*/ 	.word	0x00000040
        /*0900*/ 	.short	0x010a
        /*0902*/ 	.byte	0xff
	.zero		1


	//   ....[128]....
        /*0904*/ 	.word	0x00008ad0
        /*0908*/ 	.word	0x00000035
        /*090c*/ 	.word	0x000000a0
        /*0910*/ 	.short	0x010a
        /*0912*/ 	.byte	0xff
	.zero		1


	//   ....[129]....
        /*0914*/ 	.word	0x00008b20
        /*0918*/ 	.word	0x00000002
        /*091c*/ 	.word	0x00000040
        /*0920*/ 	.short	0x010a
        /*0922*/ 	.byte	0xff
	.zero		1


	//----- nvinfo : EIATTR_NUM_MBARRIERS
	.align		4
.L_47:
        /*0924*/ 	.byte	0x03, 0x38
        /*0926*/ 	.short	0x0021


	//----- nvinfo : EIATTR_EXIT_INSTR_OFFSETS
	.align		4
        /*0928*/ 	.byte	0x04, 0x1c
        /*092a*/ 	.short	(.L_49 - .L_48)


	//   ....[0]....
.L_48:
        /*092c*/ 	.word	0x00002d80


	//   ....[1]....
        /*0930*/ 	.word	0x00003270


	//   ....[2]....
        /*0934*/ 	.word	0x000032d0


	//   ....[3]....
        /*0938*/ 	.word	0x00004810


	//   ....[4]....
        /*093c*/ 	.word	0x000058d0


	//   ....[5]....
        /*0940*/ 	.word	0x00005910


	//   ....[6]....
        /*0944*/ 	.word	0x00007f20


	//   ....[7]....
        /*0948*/ 	.word	0x00007fa0


	//   ....[8]....
        /*094c*/ 	.word	0x00007fd0


	//   ....[9]....
        /*0950*/ 	.word	0x00008040


	//----- nvinfo : EIATTR_MAX_THREADS
	.align		4
.L_49:
        /*0954*/ 	.byte	0x04, 0x05
        /*0956*/ 	.short	(.L_51 - .L_50)
.L_50:
        /*0958*/ 	.word	0x00000100
        /*095c*/ 	.word	0x00000001
        /*0960*/ 	.word	0x00000001


	//----- nvinfo : EIATTR_CRS_STACK_SIZE
	.align		4
.L_51:
        /*0964*/ 	.byte	0x04, 0x1e
        /*0966*/ 	.short	(.L_53 - .L_52)
.L_52:
        /*0968*/ 	.word	0x00000000


	//----- nvinfo : EIATTR_CBANK_PARAM_SIZE
	.align		4
.L_53:
        /*096c*/ 	.byte	0x03, 0x19
        /*096e*/ 	.short	0x0800


	//----- nvinfo : EIATTR_PARAM_CBANK
	.align		4
        /*0970*/ 	.byte	0x04, 0x0a
        /*0972*/ 	.short	(.L_55 - .L_54)
	.align		4
.L_54:
        /*0974*/ 	.word	index@(.nv.constant0._ZN7cutlass13device_kernelINS_4gemm6kernel13GemmUniversalIN4cute5tupleIJiiiiEEENS1_10collective13CollectiveMmaINS1_35MainloopSm100TmaUmmaWarpSpecializedILi4ELi2ELi4ENS5_IJNS4_1CILi2EEESB_NSA_ILi1EEEEEEEENS5_IJNSA_ILi128EEENSA_ILi64EEESF_EEENS_6half_tENS5_IJlSC_lEEESI_SJ_NS4_8TiledMMAINS4_8MMA_AtomIJNS4_26SM100_MMA_F16BF16_2x1SM_SSISI_SI_fLi128ELi64ELNS4_4UMMA5MajorE0ELSO_0ELNSN_7ScaleInE0ELSP_0EEEEEENS4_6LayoutINS5_IJSC_SC_SC_EEENS5_IJNSA_ILi0EEESU_SU_EEEEENS5_IJNS4_10UnderscoreESX_SX_EEEEENS4_28SM100_TMA_2SM_LOAD_MULTICASTENS4_14ComposedLayoutINS4_7SwizzleILi3ELi4ELi3EEENS4_18smem_ptr_flag_bitsILi16EEENSS_INS5_IJNSA_ILi8EEESG_EEENS5_IJSG_SC_EEEEEEEvNS4_8identityENS4_18SM100_TMA_2SM_LOADES1A_vS1B_EENS_8epilogue10collective18CollectiveEpilogueINS1E_23Sm100TmaWarpSpecializedILi3ELi2ELi16ELb1ELb0EEEJNS5_IJSG_SG_SF_EEENS5_IJNSS_ISG_SC_EENSS_INS5_IJNSA_ILi16EEESB_EEENS5_IJSC_NSA_ILi32EEEEEEEEEEESI_SJ_SI_SJ_NS1E_6fusion15FusionCallbacksIS1I_NS1R_17LinearCombinationISI_fSI_fLNS_15FloatRoundStyleE2EEES1J_S1Q_JEEENS4_5SM1004TMEM4LOAD26SM100_TMEM_LOAD_32dp32b16xENS4_13SM90_TMA_LOADENS11_INS12_ILi1ELi4ELi3EEES15_NSS_INS5_IJS16_S1L_EEENS5_IJS1L_SC_EEEEEEENS4_39AutoVectorizingCopyWithAssumedAlignmentILi128EEENS4_14SM90_TMA_STOREES26_S28_S28_EEEvvEEEEvNT_6ParamsE)
        /*0978*/ 	.short	0x0380
        /*097a*/ 	.short	0x0800


	//----- nvinfo : EIATTR_SW_WAR
	.align		4
.L_55:
        /*097c*/ 	.byte	0x04, 0x36
        /*097e*/ 	.short	(.L_57 - .L_56)
.L_56:
        /*0980*/ 	.word	0x00000008
.L_57:


//--------------------- .nv.callgraph             --------------------------
	.section	.nv.callgraph,"",@"SHT_CUDA_CALLGRAPH"
	.align	4
	.sectionentsize	8
	.align		4
        /*0000*/ 	.word	0x00000000
	.align		4
        /*0004*/ 	.word	0xffffffff
	.align		4
        /*0008*/ 	.word	index@(_ZN7cutlass13device_kernelINS_4gemm6kernel13GemmUniversalIN4cute5tupleIJiiiiEEENS1_10collective13CollectiveMmaINS1_35MainloopSm100TmaUmmaWarpSpecializedILi4ELi2ELi4ENS5_IJNS4_1CILi2EEESB_NSA_ILi1EEEEEEEENS5_IJNSA_ILi128EEENSA_ILi64EEESF_EEENS_6half_tENS5_IJlSC_lEEESI_SJ_NS4_8TiledMMAINS4_8MMA_AtomIJNS4_26SM100_MMA_F16BF16_2x1SM_SSISI_SI_fLi128ELi64ELNS4_4UMMA5MajorE0ELSO_0ELNSN_7ScaleInE0ELSP_0EEEEEENS4_6LayoutINS5_IJSC_SC_SC_EEENS5_IJNSA_ILi0EEESU_SU_EEEEENS5_IJNS4_10UnderscoreESX_SX_EEEEENS4_28SM100_TMA_2SM_LOAD_MULTICASTENS4_14ComposedLayoutINS4_7SwizzleILi3ELi4ELi3EEENS4_18smem_ptr_flag_bitsILi16EEENSS_INS5_IJNSA_ILi8EEESG_EEENS5_IJSG_SC_EEEEEEEvNS4_8identityENS4_18SM100_TMA_2SM_LOADES1A_vS1B_EENS_8epilogue10collective18CollectiveEpilogueINS1E_23Sm100TmaWarpSpecializedILi3ELi2ELi16ELb1ELb0EEEJNS5_IJSG_SG_SF_EEENS5_IJNSS_ISG_SC_EENSS_INS5_IJNSA_ILi16EEESB_EEENS5_IJSC_NSA_ILi32EEEEEEEEEEESI_SJ_SI_SJ_NS1E_6fusion15FusionCallbacksIS1I_NS1R_17LinearCombinationISI_fSI_fLNS_15FloatRoundStyleE2EEES1J_S1Q_JEEENS4_5SM1004TMEM4LOAD26SM100_TMEM_LOAD_32dp32b16xENS4_13SM90_TMA_LOADENS11_INS12_ILi1ELi4ELi3EEES15_NSS_INS5_IJS16_S1L_EEENS5_IJS1L_SC_EEEEEEENS4_39AutoVectorizingCopyWithAssumedAlignmentILi128EEENS4_14SM90_TMA_STOREES26_S28_S28_EEEvvEEEEvNT_6ParamsE)
	.align		4
        /*000c*/ 	.word	index@(__assertfail)
	.align		4
        /*0010*/ 	.word	0x00000000
	.align		4
        /*0014*/ 	.word	0xfffffffe
	.align		4
        /*0018*/ 	.word	0x00000000
	.align		4
        /*001c*/ 	.word	0xfffffffd
	.align		4
        /*0020*/ 	.word	0x00000000
	.align		4
        /*0024*/ 	.word	0xfffffffc


//--------------------- .nv.constant4             --------------------------
	.section	.nv.constant4,"a",@progbits
	.align	8
	.align		8
.nv.constant4:
        /*0000*/ 	.dword	__assertfail
	.align		8
        /*0008*/ 	.dword	__unnamed_1
	.align		8
        /*0010*/ 	.dword	__unnamed_2
	.align		8
        /*0018*/ 	.dword	_ZN39_INTERNAL_09b34837_4_k_cu_007350c2_74544cuda3std3__45__cpo5beginE
	.align		8
        /*0020*/ 	.dword	_ZN39_INTERNAL_09b34837_4_k_cu_007350c2_74544cuda3std3__45__cpo3endE
	.align		8
        /*0028*/ 	.dword	_ZN39_INTERNAL_09b34837_4_k_cu_007350c2_74544cuda3std3__45__cpo6cbeginE
	.align		8
        /*0030*/ 	.dword	_ZN39_INTERNAL_09b34837_4_k_cu_007350c2_74544cuda3std3__45__cpo4cendE
	.align		8
        /*0038*/ 	.dword	_ZN39_INTERNAL_09b34837_4_k_cu_007350c2_74544cuda3std3__441_GLOBAL__N__09b34837_4_k_cu_007350c2_74546ignoreE
	.align		8
        /*0040*/ 	.dword	_ZN39_INTERNAL_09b34837_4_k_cu_007350c2_74544cuda3std3__419piecewise_constructE
	.align		8
        /*0048*/ 	.dword	_ZN39_INTERNAL_09b34837_4_k_cu_007350c2_74544cuda3std3__48in_placeE
	.align		8
        /*0050*/ 	.dword	_ZN39_INTERNAL_09b34837_4_k_cu_007350c2_74544cuda3std6ranges3__45__cpo4swapE
	.align		8
        /*0058*/ 	.dword	_ZN39_INTERNAL_09b34837_4_k_cu_007350c2_74544cuda3std6ranges3__45__cpo9iter_moveE
	.align		8
        /*0060*/ 	.dword	_ZN39_INTERNAL_09b34837_4_k_cu_007350c2_74544cute7productE
	.align		8
        /*0068*/ 	.dword	_ZN39_INTERNAL_09b34837_4_k_cu_007350c2_74544cute1_E
	.align		8
        /*0070*/ 	.dword	$str$25
	.align		8
        /*0078*/ 	.dword	$str$26
	.align		8
        /*0080*/ 	.dword	$str$27
	.align		8
        /*0088*/ 	.dword	$str$28


//--------------------- .text._ZN7cutlass13device_kernelINS_4gemm6kernel13GemmUniversalIN4cute5tupleIJiiiiEEENS1_10collective13CollectiveMmaINS1_35MainloopSm100TmaUmmaWarpSpecializedILi4ELi2ELi4ENS5_IJNS4_1CILi2EEESB_NSA_ILi1EEEEEEEENS5_IJNSA_ILi128EEENSA_ILi64EEESF_EEENS_6half_tENS5_IJlSC_lEEESI_SJ_NS4_8TiledMMAINS4_8MMA_AtomIJNS4_26SM100_MMA_F16BF16_2x1SM_SSISI_SI_fLi128ELi64ELNS4_4UMMA5MajorE0ELSO_0ELNSN_7ScaleInE0ELSP_0EEEEEENS4_6LayoutINS5_IJSC_SC_SC_EEENS5_IJNSA_ILi0EEESU_SU_EEEEENS5_IJNS4_10UnderscoreESX_SX_EEEEENS4_28SM100_TMA_2SM_LOAD_MULTICASTENS4_14ComposedLayoutINS4_7SwizzleILi3ELi4ELi3EEENS4_18smem_ptr_flag_bitsILi16EEENSS_INS5_IJNSA_ILi8EEESG_EEENS5_IJSG_SC_EEEEEEEvNS4_8identityENS4_18SM100_TMA_2SM_LOADES1A_vS1B_EENS_8epilogue10collective18CollectiveEpilogueINS1E_23Sm100TmaWarpSpecializedILi3ELi2ELi16ELb1ELb0EEEJNS5_IJSG_SG_SF_EEENS5_IJNSS_ISG_SC_EENSS_INS5_IJNSA_ILi16EEESB_EEENS5_IJSC_NSA_ILi32EEEEEEEEEEESI_SJ_SI_SJ_NS1E_6fusion15FusionCallbacksIS1I_NS1R_17LinearCombinationISI_fSI_fLNS_15FloatRoundStyleE2EEES1J_S1Q_JEEENS4_5SM1004TMEM4LOAD26SM100_TMEM_LOAD_32dp32b16xENS4_13SM90_TMA_LOADENS11_INS12_ILi1ELi4ELi3EEES15_NSS_INS5_IJS16_S1L_EEENS5_IJS1L_SC_EEEEEEENS4_39AutoVectorizingCopyWithAssumedAlignmentILi128EEENS4_14SM90_TMA_STOREES26_S28_S28_EEEvvEEEEvNT_6ParamsE --------------------------
	.section	.text._ZN7cutlass13device_kernelINS_4gemm6kernel13GemmUniversalIN4cute5tupleIJiiiiEEENS1_10collective13CollectiveMmaINS1_35MainloopSm100TmaUmmaWarpSpecializedILi4ELi2ELi4ENS5_IJNS4_1CILi2EEESB_NSA_ILi1EEEEEEEENS5_IJNSA_ILi128EEENSA_ILi64EEESF_EEENS_6half_tENS5_IJlSC_lEEESI_SJ_NS4_8TiledMMAINS4_8MMA_AtomIJNS4_26SM100_MMA_F16BF16_2x1SM_SSISI_SI_fLi128ELi64ELNS4_4UMMA5MajorE0ELSO_0ELNSN_7ScaleInE0ELSP_0EEEEEENS4_6LayoutINS5_IJSC_SC_SC_EEENS5_IJNSA_ILi0EEESU_SU_EEEEENS5_IJNS4_10UnderscoreESX_SX_EEEEENS4_28SM100_TMA_2SM_LOAD_MULTICASTENS4_14ComposedLayoutINS4_7SwizzleILi3ELi4ELi3EEENS4_18smem_ptr_flag_bitsILi16EEENSS_INS5_IJNSA_ILi8EEESG_EEENS5_IJSG_SC_EEEEEEEvNS4_8identityENS4_18SM100_TMA_2SM_LOADES1A_vS1B_EENS_8epilogue10collective18CollectiveEpilogueINS1E_23Sm100TmaWarpSpecializedILi3ELi2ELi16ELb1ELb0EEEJNS5_IJSG_SG_SF_EEENS5_IJNSS_ISG_SC_EENSS_INS5_IJNSA_ILi16EEESB_EEENS5_IJSC_NSA_ILi32EEEEEEEEEEESI_SJ_SI_SJ_NS1E_6fusion15FusionCallbacksIS1I_NS1R_17LinearCombinationISI_fSI_fLNS_15FloatRoundStyleE2EEES1J_S1Q_JEEENS4_5SM1004TMEM4LOAD26SM100_TMEM_LOAD_32dp32b16xENS4_13SM90_TMA_LOADENS11_INS12_ILi1ELi4ELi3EEES15_NSS_INS5_IJS16_S1L_EEENS5_IJS1L_SC_EEEEEEENS4_39AutoVectorizingCopyWithAssumedAlignmentILi128EEENS4_14SM90_TMA_STOREES26_S28_S28_EEEvvEEEEvNT_6ParamsE,"ax",@progbits
	.align	128
.text._ZN7cutlass13device_kernelINS_4gemm6kernel13GemmUniversalIN4cute5tupleIJiiiiEEENS1_10collective13CollectiveMmaINS1_35MainloopSm100TmaUmmaWarpSpecializedILi4ELi2ELi4ENS5_IJNS4_1CILi2EEESB_NSA_ILi1EEEEEEEENS5_IJNSA_ILi128EEENSA_ILi64EEESF_EEENS_6half_tENS5_IJlSC_lEEESI_SJ_NS4_8TiledMMAINS4_8MMA_AtomIJNS4_26SM100_MMA_F16BF16_2x1SM_SSISI_SI_fLi128ELi64ELNS4_4UMMA5MajorE0ELSO_0ELNSN_7ScaleInE0ELSP_0EEEEEENS4_6LayoutINS5_IJSC_SC_SC_EEENS5_IJNSA_ILi0EEESU_SU_EEEEENS5_IJNS4_10UnderscoreESX_SX_EEEEENS4_28SM100_TMA_2SM_LOAD_MULTICASTENS4_14ComposedLayoutINS4_7SwizzleILi3ELi4ELi3EEENS4_18smem_ptr_flag_bitsILi16EEENSS_INS5_IJNSA_ILi8EEESG_EEENS5_IJSG_SC_EEEEEEEvNS4_8identityENS4_18SM100_TMA_2SM_LOADES1A_vS1B_EENS_8epilogue10collective18CollectiveEpilogueINS1E_23Sm100TmaWarpSpecializedILi3ELi2ELi16ELb1ELb0EEEJNS5_IJSG_SG_SF_EEENS5_IJNSS_ISG_SC_EENSS_INS5_IJNSA_ILi16EEESB_EEENS5_IJSC_NSA_ILi32EEEEEEEEEEESI_SJ_SI_SJ_NS1E_6fusion15FusionCallbacksIS1I_NS1R_17LinearCombinationISI_fSI_fLNS_15FloatRoundStyleE2EEES1J_S1Q_JEEENS4_5SM1004TMEM4LOAD26SM100_TMEM_LOAD_32dp32b16xENS4_13SM90_TMA_LOADENS11_INS12_ILi1ELi4ELi3EEES15_NSS_INS5_IJS16_S1L_EEENS5_IJS1L_SC_EEEEEEENS4_39AutoVectorizingCopyWithAssumedAlignmentILi128EEENS4_14SM90_TMA_STOREES26_S28_S28_EEEvvEEEEvNT_6ParamsE:
        .type           _ZN7cutlass13device_kernelINS_4gemm6kernel13GemmUniversalIN4cute5tupleIJiiiiEEENS1_10collective13CollectiveMmaINS1_35MainloopSm100TmaUmmaWarpSpecializedILi4ELi2ELi4ENS5_IJNS4_1CILi2EEESB_NSA_ILi1EEEEEEEENS5_IJNSA_ILi128EEENSA_ILi64EEESF_EEENS_6half_tENS5_IJlSC_lEEESI_SJ_NS4_8TiledMMAINS4_8MMA_AtomIJNS4_26SM100_MMA_F16BF16_2x1SM_SSISI_SI_fLi128ELi64ELNS4_4UMMA5MajorE0ELSO_0ELNSN_7ScaleInE0ELSP_0EEEEEENS4_6LayoutINS5_IJSC_SC_SC_EEENS5_IJNSA_ILi0EEESU_SU_EEEEENS5_IJNS4_10UnderscoreESX_SX_EEEEENS4_28SM100_TMA_2SM_LOAD_MULTICASTENS4_14ComposedLayoutINS4_7SwizzleILi3ELi4ELi3EEENS4_18smem_ptr_flag_bitsILi16EEENSS_INS5_IJNSA_ILi8EEESG_EEENS5_IJSG_SC_EEEEEEEvNS4_8identityENS4_18SM100_TMA_2SM_LOADES1A_vS1B_EENS_8epilogue10collective18CollectiveEpilogueINS1E_23Sm100TmaWarpSpecializedILi3ELi2ELi16ELb1ELb0EEEJNS5_IJSG_SG_SF_EEENS5_IJNSS_ISG_SC_EENSS_INS5_IJNSA_ILi16EEESB_EEENS5_IJSC_NSA_ILi32EEEEEEEEEEESI_SJ_SI_SJ_NS1E_6fusion15FusionCallbacksIS1I_NS1R_17LinearCombinationISI_fSI_fLNS_15FloatRoundStyleE2EEES1J_S1Q_JEEENS4_5SM1004TMEM4LOAD26SM100_TMEM_LOAD_32dp32b16xENS4_13SM90_TMA_LOADENS11_INS12_ILi1ELi4ELi3EEES15_NSS_INS5_IJS16_S1L_EEENS5_IJS1L_SC_EEEEEEENS4_39AutoVectorizingCopyWithAssumedAlignmentILi128EEENS4_14SM90_TMA_STOREES26_S28_S28_EEEvvEEEEvNT_6ParamsE,@function
        .size           _ZN7cutlass13device_kernelINS_4gemm6kernel13GemmUniversalIN4cute5tupleIJiiiiEEENS1_10collective13CollectiveMmaINS1_35MainloopSm100TmaUmmaWarpSpecializedILi4ELi2ELi4ENS5_IJNS4_1CILi2EEESB_NSA_ILi1EEEEEEEENS5_IJNSA_ILi128EEENSA_ILi64EEESF_EEENS_6half_tENS5_IJlSC_lEEESI_SJ_NS4_8TiledMMAINS4_8MMA_AtomIJNS4_26SM100_MMA_F16BF16_2x1SM_SSISI_SI_fLi128ELi64ELNS4_4UMMA5MajorE0ELSO_0ELNSN_7ScaleInE0ELSP_0EEEEEENS4_6LayoutINS5_IJSC_SC_SC_EEENS5_IJNSA_ILi0EEESU_SU_EEEEENS5_IJNS4_10UnderscoreESX_SX_EEEEENS4_28SM100_TMA_2SM_LOAD_MULTICASTENS4_14ComposedLayoutINS4_7SwizzleILi3ELi4ELi3EEENS4_18smem_ptr_flag_bitsILi16EEENSS_INS5_IJNSA_ILi8EEESG_EEENS5_IJSG_SC_EEEEEEEvNS4_8identityENS4_18SM100_TMA_2SM_LOADES1A_vS1B_EENS_8epilogue10collective18CollectiveEpilogueINS1E_23Sm100TmaWarpSpecializedILi3ELi2ELi16ELb1ELb0EEEJNS5_IJSG_SG_SF_EEENS5_IJNSS_ISG_SC_EENSS_INS5_IJNSA_ILi16EEESB_EEENS5_IJSC_NSA_ILi32EEEEEEEEEEESI_SJ_SI_SJ_NS1E_6fusion15FusionCallbacksIS1I_NS1R_17LinearCombinationISI_fSI_fLNS_15FloatRoundStyleE2EEES1J_S1Q_JEEENS4_5SM1004TMEM4LOAD26SM100_TMEM_LOAD_32dp32b16xENS4_13SM90_TMA_LOADENS11_INS12_ILi1ELi4ELi3EEES15_NSS_INS5_IJS16_S1L_EEENS5_IJS1L_SC_EEEEEEENS4_39AutoVectorizingCopyWithAssumedAlignmentILi128EEENS4_14SM90_TMA_STOREES26_S28_S28_EEEvvEEEEvNT_6ParamsE,(.L_x_179 - _ZN7cutlass13device_kernelINS_4gemm6kernel13GemmUniversalIN4cute5tupleIJiiiiEEENS1_10collective13CollectiveMmaINS1_35MainloopSm100TmaUmmaWarpSpecializedILi4ELi2ELi4ENS5_IJNS4_1CILi2EEESB_NSA_ILi1EEEEEEEENS5_IJNSA_ILi128EEENSA_ILi64EEESF_EEENS_6half_tENS5_IJlSC_lEEESI_SJ_NS4_8TiledMMAINS4_8MMA_AtomIJNS4_26SM100_MMA_F16BF16_2x1SM_SSISI_SI_fLi128ELi64ELNS4_4UMMA5MajorE0ELSO_0ELNSN_7ScaleInE0ELSP_0EEEEEENS4_6LayoutINS5_IJSC_SC_SC_EEENS5_IJNSA_ILi0EEESU_SU_EEEEENS5_IJNS4_10UnderscoreESX_SX_EEEEENS4_28SM100_TMA_2SM_LOAD_MULTICASTENS4_14ComposedLayoutINS4_7SwizzleILi3ELi4ELi3EEENS4_18smem_ptr_flag_bitsILi16EEENSS_INS5_IJNSA_ILi8EEESG_EEENS5_IJSG_SC_EEEEEEEvNS4_8identityENS4_18SM100_TMA_2SM_LOADES1A_vS1B_EENS_8epilogue10collective18CollectiveEpilogueINS1E_23Sm100TmaWarpSpecializedILi3ELi2ELi16ELb1ELb0EEEJNS5_IJSG_SG_SF_EEENS5_IJNSS_ISG_SC_EENSS_INS5_IJNSA_ILi16EEESB_EEENS5_IJSC_NSA_ILi32EEEEEEEEEEESI_SJ_SI_SJ_NS1E_6fusion15FusionCallbacksIS1I_NS1R_17LinearCombinationISI_fSI_fLNS_15FloatRoundStyleE2EEES1J_S1Q_JEEENS4_5SM1004TMEM4LOAD26SM100_TMEM_LOAD_32dp32b16xENS4_13SM90_TMA_LOADENS11_INS12_ILi1ELi4ELi3EEES15_NSS_INS5_IJS16_S1L_EEENS5_IJS1L_SC_EEEEEEENS4_39AutoVectorizingCopyWithAssumedAlignmentILi128EEENS4_14SM90_TMA_STOREES26_S28_S28_EEEvvEEEEvNT_6ParamsE)
        .other          _ZN7cutlass13device_kernelINS_4gemm6kernel13GemmUniversalIN4cute5tupleIJiiiiEEENS1_10collective13CollectiveMmaINS1_35MainloopSm100TmaUmmaWarpSpecializedILi4ELi2ELi4ENS5_IJNS4_1CILi2EEESB_NSA_ILi1EEEEEEEENS5_IJNSA_ILi128EEENSA_ILi64EEESF_EEENS_6half_tENS5_IJlSC_lEEESI_SJ_NS4_8TiledMMAINS4_8MMA_AtomIJNS4_26SM100_MMA_F16BF16_2x1SM_SSISI_SI_fLi128ELi64ELNS4_4UMMA5MajorE0ELSO_0ELNSN_7ScaleInE0ELSP_0EEEEEENS4_6LayoutINS5_IJSC_SC_SC_EEENS5_IJNSA_ILi0EEESU_SU_EEEEENS5_IJNS4_10UnderscoreESX_SX_EEEEENS4_28SM100_TMA_2SM_LOAD_MULTICASTENS4_14ComposedLayoutINS4_7SwizzleILi3ELi4ELi3EEENS4_18smem_ptr_flag_bitsILi16EEENSS_INS5_IJNSA_ILi8EEESG_EEENS5_IJSG_SC_EEEEEEEvNS4_8identityENS4_18SM100_TMA_2SM_LOADES1A_vS1B_EENS_8epilogue10collective18CollectiveEpilogueINS1E_23Sm100TmaWarpSpecializedILi3ELi2ELi16ELb1ELb0EEEJNS5_IJSG_SG_SF_EEENS5_IJNSS_ISG_SC_EENSS_INS5_IJNSA_ILi16EEESB_EEENS5_IJSC_NSA_ILi32EEEEEEEEEEESI_SJ_SI_SJ_NS1E_6fusion15FusionCallbacksIS1I_NS1R_17LinearCombinationISI_fSI_fLNS_15FloatRoundStyleE2EEES1J_S1Q_JEEENS4_5SM1004TMEM4LOAD26SM100_TMEM_LOAD_32dp32b16xENS4_13SM90_TMA_LOADENS11_INS12_ILi1ELi4ELi3EEES15_NSS_INS5_IJS16_S1L_EEENS5_IJS1L_SC_EEEEEEENS4_39AutoVectorizingCopyWithAssumedAlignmentILi128EEENS4_14SM90_TMA_STOREES26_S28_S28_EEEvvEEEEvNT_6ParamsE,@"STO_CUDA_ENTRY STV_DEFAULT"
_ZN7cutlass13device_kernelINS_4gemm6kernel13GemmUniversalIN4cute5tupleIJiiiiEEENS1_10collective13CollectiveMmaINS1_35MainloopSm100TmaUmmaWarpSpecializedILi4ELi2ELi4ENS5_IJNS4_1CILi2EEESB_NSA_ILi1EEEEEEEENS5_IJNSA_ILi128EEENSA_ILi64EEESF_EEENS_6half_tENS5_IJlSC_lEEESI_SJ_NS4_8TiledMMAINS4_8MMA_AtomIJNS4_26SM100_MMA_F16BF16_2x1SM_SSISI_SI_fLi128ELi64ELNS4_4UMMA5MajorE0ELSO_0ELNSN_7ScaleInE0ELSP_0EEEEEENS4_6LayoutINS5_IJSC_SC_SC_EEENS5_IJNSA_ILi0EEESU_SU_EEEEENS5_IJNS4_10UnderscoreESX_SX_EEEEENS4_28SM100_TMA_2SM_LOAD_MULTICASTENS4_14ComposedLayoutINS4_7SwizzleILi3ELi4ELi3EEENS4_18smem_ptr_flag_bitsILi16EEENSS_INS5_IJNSA_ILi8EEESG_EEENS5_IJSG_SC_EEEEEEEvNS4_8identityENS4_18SM100_TMA_2SM_LOADES1A_vS1B_EENS_8epilogue10collective18CollectiveEpilogueINS1E_23Sm100TmaWarpSpecializedILi3ELi2ELi16ELb1ELb0EEEJNS5_IJSG_SG_SF_EEENS5_IJNSS_ISG_SC_EENSS_INS5_IJNSA_ILi16EEESB_EEENS5_IJSC_NSA_ILi32EEEEEEEEEEESI_SJ_SI_SJ_NS1E_6fusion15FusionCallbacksIS1I_NS1R_17LinearCombinationISI_fSI_fLNS_15FloatRoundStyleE2EEES1J_S1Q_JEEENS4_5SM1004TMEM4LOAD26SM100_TMEM_LOAD_32dp32b16xENS4_13SM90_TMA_LOADENS11_INS12_ILi1ELi4ELi3EEES15_NSS_INS5_IJS16_S1L_EEENS5_IJS1L_SC_EEEEEEENS4_39AutoVectorizingCopyWithAssumedAlignmentILi128EEENS4_14SM90_TMA_STOREES26_S28_S28_EEEvvEEEEvNT_6ParamsE:
[----:B------:R-:W1:Y:S01]  /*0000*/  LDC R1, c[0x0][0x37c] ;  /* 0x0000df00ff017b82 */ /* 0x000e620000000800 */
[----:B------:R-:W2:Y:S01]  /*0010*/  S2R R58, SR_TID.X ;  /* 0x00000000003a7919 */ /* 0x000ea20000002100 */
[----:B------:R-:W3:Y:S06]  /*0020*/  LDCU.64 UR8, c[0x0][0x890] ;  /* 0x00011200ff0877ac */ /* 0x000eec0008000a00 */
[----:B------:R-:W4:Y:S01]  /*0030*/  S2UR UR55, SR_CgaCtaId ;  /* 0x00000000003779c3 */ /* 0x000f220000008800 */
[----:B------:R-:W-:Y:S02]  /*0040*/  PRMT R46, RZ, 0x7610, R46 ;  /* 0x00007610ff2e7816 */ /* 0x000fe4000000002e */
[----:B------:R-:W-:Y:S01]  /*0050*/  ELECT P1, URZ, PT ;  /* 0x0000000000ff782f */ /* 0x000fe20003820000 */
[----:B---3--:R-:W-:-:S04]  /*0060*/  UISETP.NE.U32.AND UP0, UPT, UR8, URZ, UPT ;  /* 0x000000ff0800728c */ /* 0x008fc8000bf05070 */
[----:B------:R-:W-:Y:S02]  /*0070*/  UISETP.NE.AND.EX UP0, UPT, UR9, URZ, UPT, UP0 ;  /* 0x000000ff0900728c */ /* 0x000fe4000bf05300 */
[----:B----4-:R-:W-:Y:S02]  /*0080*/  ULOP3.LUT UR68, UR55, 0x1, URZ, 0xc0, !UPT ;  /* 0x0000000137447892 */ /* 0x010fe4000f8ec0ff */
[----:B------:R-:W-:Y:S01]  /*0090*/  ULOP3.LUT UR69, UR55, 0x1, URZ, 0x3c, !UPT ;  /* 0x0000000137457892 */ /* 0x000fe2000f8e3cff */
[----:B--2---:R-:W-:-:S05]  /*00a0*/  SHF.R.U32.HI R47, RZ, 0x5, R58 ;  /* 0x00000005ff2f7819 */ /* 0x004fca000001163a */
[----:B------:R-:W2:Y:S02]  /*00b0*/  SHFL.IDX PT, R0, R47, RZ, 0x1f ;  /* 0x00001fff2f007589 */ /* 0x000ea400000e0000 */
[----:B--2---:R-:W-:Y:S01]  /*00c0*/  R2UR UR18, R0 ;  /* 0x00000000001272ca */ /* 0x004fe200000e0000 */
[----:B-1----:R-:W-:-:S14]  /*00d0*/  BRA.U UP0, `(.L_x_0) ;  /* 0x0000000100307547 */ /* 0x002fdc000b800000 */
[----:B------:R-:W1:Y:S02]  /*00e0*/  LDCU.64 UR4, c[0x0][0x888] ;  /* 0x00011100ff0477ac */ /* 0x000e640008000a00 */
[----:B-1----:R-:W-:-:S04]  /*00f0*/  UISETP.NE.U32.AND UP0, UPT, UR4, URZ, UPT ;  /* 0x000000ff0400728c */ /* 0x002fc8000bf05070 */
[----:B------:R-:W-:-:S09]  /*0100*/  UISETP.NE.AND.EX UP0, UPT, UR5, URZ, UPT, UP0 ;  /* 0x000000ff0500728c */ /* 0x000fd2000bf05300 */
[----:B------:R-:W-:Y:S05]  /*0110*/  BRA.U !UP0, `(.L_x_1) ;  /* 0x0000000108147547 */ /* 0x000fea000b800000 */
[----:B------:R-:W1:Y:S01]  /*0120*/  LDC.64 R26, c[0x0][0x888] ;  /* 0x00022200ff1a7b82 */ /* 0x000e620000000a00 */
[----:B------:R-:W1:Y:S02]  /*0130*/  LDCU.64 UR4, c[0x0][0x358] ;  /* 0x00006b00ff0477ac */ /* 0x000e640008000a00 */
[----:B-1----:R1:W5:Y:S01]  /*0140*/  LDG.E R26, desc[UR4][R26.64] ;  /* 0x000000041a1a7981 */ /* 0x002362000c1e1900 */
[----:B------:R-:W-:Y:S01]  /*0150*/  HFMA2 R46, -RZ, RZ, 0, 5.9604644775390625e-08 ;  /* 0x00000001ff2e7431 */ /* 0x000fe200000001ff */
[----:B------:R-:W-:Y:S05]  /*0160*/  BRA `(.L_x_0) ;  /* 0x00000000000c7947 */ /* 0x000fea0003800000 */
.L_x_1:
[----:B------:R-:W1:Y:S01]  /*0170*/  LDCU UR4, c[0x0][0x880] ;  /* 0x00011000ff0477ac */ /* 0x000e620008000800 */
[----:B------:R-:W-:Y:S01]  /*0180*/  HFMA2 R46, -RZ, RZ, 0, 5.9604644775390625e-08 ;  /* 0x00000001ff2e7431 */ /* 0x000fe200000001ff */
[----:B-1----:R-:W-:-:S07]  /*0190*/  MOV R26, UR4 ;  /* 0x00000004001a7c02 */ /* 0x002fce0008000f00 */
.L_x_0:
[----:B------:R-:W2:Y:S02]  /*01a0*/  LDCU.64 UR4, c[0x0][0x8b0] ;  /* 0x00011600ff0477ac */ /* 0x000ea40008000a00 */
[----:B--2---:R-:W-:-:S04]  /*01b0*/  UISETP.NE.U32.AND UP0, UPT, UR4, URZ, UPT ;  /* 0x000000ff0400728c */ /* 0x004fc8000bf05070 */
[----:B------:R-:W-:-:S09]  /*01c0*/  UISETP.NE.AND.EX UP0, UPT, UR5, URZ, UPT, UP0 ;  /* 0x000000ff0500728c */ /* 0x000fd2000bf05300 */
[----:B------:R-:W-:Y:S05]  /*01d0*/  BRA.U UP0, `(.L_x_2) ;  /* 0x0000000100287547 */ /* 0x000fea000b800000 */
[----:B------:R-:W2:Y:S02]  /*01e0*/  LDCU.64 UR4, c[0x0][0x8a8] ;  /* 0x00011500ff0477ac */ /* 0x000ea40008000a00 */
[----:B--2---:R-:W-:-:S04]  /*01f0*/  UISETP.NE.U32.AND UP0, UPT, UR4, URZ, UPT ;  /* 0x000000ff0400728c */ /* 0x004fc8000bf05070 */
[----:B------:R-:W-:-:S09]  /*0200*/  UISETP.NE.AND.EX UP0, UPT, UR5, URZ, UPT, UP0 ;  /* 0x000000ff0500728c */ /* 0x000fd2000bf05300 */
[----:B------:R-:W-:Y:S05]  /*0210*/  BRA.U !UP0, `(.L_x_3) ;  /* 0x0000000108107547 */ /* 0x000fea000b800000 */
[----:B------:R-:W2:Y:S01]  /*0220*/  LDC.64 R24, c[0x0][0x8a8] ;  /* 0x00022a00ff187b82 */ /* 0x000ea20000000a00 */
[----:B------:R-:W2:Y:S02]  /*0230*/  LDCU.64 UR4, c[0x0][0x358] ;  /* 0x00006b00ff0477ac */ /* 0x000ea40008000a00 */
[----:B--2---:R2:W5:Y:S01]  /*0240*/  LDG.E R24, desc[UR4][R24.64] ;  /* 0x0000000418187981 */ /* 0x004562000c1e1900 */
[----:B------:R-:W-:Y:S05]  /*0250*/  BRA `(.L_x_2) ;  /* 0x0000000000087947 */ /* 0x000fea0003800000 */
.L_x_3:
[----:B------:R-:W2:Y:S02]  /*0260*/  LDCU UR4, c[0x0][0x8a0] ;  /* 0x00011400ff0477ac */ /* 0x000ea40008000800 */
[----:B--2---:R-:W-:Y:S02]  /*0270*/  MOV R24, UR4 ;  /* 0x0000000400187c02 */ /* 0x004fe40008000f00 */
.L_x_2:
[----:B------:R-:W-:Y:S01]  /*0280*/  IMAD.U32 R0, RZ, RZ, UR18 ;  /* 0x00000012ff007e24 */ /* 0x000fe2000f8e00ff */
[----:B------:R-:W-:Y:S04]  /*0290*/  BSSY.RECONVERGENT B0, `(.L_x_4) ;  /* 0x000000c000007945 */ /* 0x000fe80003800200 */
[C---:B------:R-:W-:Y:S02]  /*02a0*/  ISETP.NE.OR P2, PT, R0.reuse, 0x1, !P1 ;  /* 0x000000010000780c */ /* 0x040fe40004f45670 */
[----:B------:R-:W-:-:S11]  /*02b0*/  ISETP.NE.OR P0, PT, R0, 0x3, !P1 ;  /* 0x000000030000780c */ /* 0x000fd60004f05670 */
[----:B------:R-:W-:Y:S05]  /*02c0*/  @P2 BRA `(.L_x_5) ;  /* 0x0000000000202947 */ /* 0x000fea0003800000 */
[----:B------:R-:W3:Y:S02]  /*02d0*/  LDCU.64 UR4, c[0x0][0x348] ;  /* 0x00006900ff0477ac */ /* 0x000ee40008000a00 */
[----:B---3--:R-:W-:Y:S02]  /*02e0*/  UIADD3 UR6, UP1, UPT, UR4, 0x80, URZ ;  /* 0x0000008004067890 */ /* 0x008fe4000ff3e0ff */
[----:B------:R-:W-:Y:S02]  /*02f0*/  UIADD3 UR4, UP0, UPT, UR4, 0x180, URZ ;  /* 0x0000018004047890 */ /* 0x000fe4000ff1e0ff */
[----:B------:R-:W-:Y:S02]  /*0300*/  UIADD3.X UR7, UPT, UPT, URZ, UR5, URZ, UP1, !UPT ;  /* 0x00000005ff077290 */ /* 0x000fe40008ffe4ff */
[----:B------:R-:W-:-:S07]  /*0310*/  UIADD3.X UR5, UPT, UPT, URZ, UR5, URZ, UP0, !UPT ;  /* 0x00000005ff057290 */ /* 0x000fce00087fe4ff */
[----:B------:R3:W-:Y:S02]  /*0320*/  UTMACCTL.PF [UR6] ;  /* 0x00000000060079b9 */ /* 0x0007e40008040000 */
[----:B------:R3:W-:Y:S02]  /*0330*/  UTMACCTL.PF [UR4] ;  /* 0x00000000040079b9 */ /* 0x0007e40008040000 */
[----:B---3--:R-:W-:Y:S01]  /*0340*/  NOP ;  /* 0x0000000000007918 */ /* 0x008fe20000000000 */
.L_x_5:
[----:B------:R-:W-:Y:S05]  /*0350*/  BSYNC.RECONVERGENT B0 ;  /* 0x0000000000007941 */ /* 0x000fea0003800200 */
.L_x_4:
[----:B------:R-:W-:Y:S04]  /*0360*/  BSSY.RECONVERGENT B0, `(.L_x_6) ;  /* 0x000000a000007945 */ /* 0x000fe80003800200 */
        /* <DEDUP_REMOVED lines=9> */
.L_x_7:
[----:B------:R-:W-:Y:S05]  /*0400*/  BSYNC.RECONVERGENT B0 ;  /* 0x0000000000007941 */ /* 0x000fea0003800200 */
.L_x_6:
[----:B------:R-:W3:Y:S01]  /*0410*/  LDCU.64 UR4, c[0x0][0x888] ;  /* 0x00011100ff0477ac */ /* 0x000ee20008000a00 */
[----:B------:R-:W-:Y:S02]  /*0420*/  UISETP.EQ.U32.AND UP1, UPT, UR8, URZ, UPT ;  /* 0x000000ff0800728c */ /* 0x000fe4000bf22070 */
[----:B------:R-:W-:Y:S02]  /*0430*/  UPLOP3.LUT UP3, UPT, UPT, UPT, UPT, 0x80, 0x8 ;  /* 0x000000000008789c */ /* 0x000fe40003f6f070 */
[----:B---3--:R-:W-:-:S04]  /*0440*/  UISETP.NE.U32.AND UP0, UPT, UR4, URZ, UPT ;  /* 0x000000ff0400728c */ /* 0x008fc8000bf05070 */
[----:B------:R-:W-:-:S04]  /*0450*/  UISETP.NE.AND.EX UP0, UPT, UR5, URZ, UPT, UP0 ;  /* 0x000000ff0500728c */ /* 0x000fc8000bf05300 */
[----:B------:R-:W-:-:S04]  /*0460*/  UISETP.EQ.OR.EX UP2, UPT, UR9, URZ, !UP0, UP1 ;  /* 0x000000ff0900728c */ /* 0x000fc8000c742710 */
[----:B------:R-:W-:-:S06]  /*0470*/  UP2UR UR4, UPR, URZ, 0x4 ;  /* 0x00000004ff047883 */ /* 0x000fcc0008000000 */
[----:B------:R-:W-:Y:S01]  /*0480*/  MOV R52, UR4 ;  /* 0x0000000400347c02 */ /* 0x000fe20008000f00 */
[----:B------:R-:W-:Y:S06]  /*0490*/  BRA.U !UP2, `(.L_x_8) ;  /* 0x000000010a207547 */ /* 0x000fec000b800000 */
[----:B------:R-:W-:Y:S01]  /*04a0*/  UISETP.NE.U32.AND UP1, UPT, UR8, URZ, UPT ;  /* 0x000000ff0800728c */ /* 0x000fe2000bf25070 */
[----:B-----5:R-:W-:Y:S01]  /*04b0*/  FSETP.NEU.AND P0, PT, R26, RZ, PT ;  /* 0x000000ff1a00720b */ /* 0x020fe20003f0d000 */
[----:B------:R-:W-:Y:S02]  /*04c0*/  USEL UR4, URZ, 0xffffffff, UP0 ;  /* 0xffffffffff047887 */ /* 0x000fe40008000000 */
[----:B------:R-:W-:-:S10]  /*04d0*/  UISETP.NE.AND.EX UP1, UPT, UR9, URZ, UPT, UP1 ;  /* 0x000000ff0900728c */ /* 0x000fd4000bf25310 */
[----:B------:R-:W-:Y:S01]  /*04e0*/  VOTEU.ANY UP0, P0 ;  /* 0x0000000000ff7886 */ /* 0x000fe20000000100 */
[----:B------:R-:W-:-:S04]  /*04f0*/  @!UP1 USEL UR4, URZ, 0xffffffff, UP0 ;  /* 0xffffffffff049887 */ /* 0x000fc80008000000 */
[----:B------:R-:W-:-:S04]  /*0500*/  ULOP3.LUT UR4, UR4, 0x1, URZ, 0xc0, !UPT ;  /* 0x0000000104047892 */ /* 0x000fc8000f8ec0ff */
[----:B------:R-:W-:-:S11]  /*0510*/  UISETP.NE.U32.AND UP3, UPT, UR4, 0x1, UPT ;  /* 0x000000010400788c */ /* 0x000fd6000bf65070 */
.L_x_8:
[----:B------:R-:W3:Y:S01]  /*0520*/  SHFL.IDX PT, R0, R47, RZ, 0x1f ;  /* 0x00001fff2f007589 */ /* 0x000ee200000e0000 */
[----:B------:R-:W-:-:S04]  /*0530*/  UISETP.NE.AND UP0, UPT, UR18, 0x2, UPT ;  /* 0x000000021200788c */ /* 0x000fc8000bf05270 */
[----:B------:R-:W-:Y:S02]  /*0540*/  UISETP.EQ.AND UP1, UPT, UR68, URZ, !UP0 ;  /* 0x000000ff4400728c */ /* 0x000fe4000c722270 */
[----:B------:R-:W-:-:S04]  /*0550*/  USEL UR40, URZ, 0x1, UP0 ;  /* 0x00000001ff287887 */ /* 0x000fc80008000000 */
[----:B------:R-:W-:Y:S02]  /*0560*/  PLOP3.LUT P4, PT, P1, PT, UP1, 0x80, 0x8 ;  /* 0x000000000008781c */ /* 0x000fe40000f8f018 */
[----:B---3--:R-:W-:-:S13]  /*0570*/  ISETP.NE.AND P0, PT, R0, RZ, PT ;  /* 0x000000ff0000720c */ /* 0x008fda0003f05270 */
[----:B------:R-:W-:Y:S05]  /*0580*/  @P0 BRA `(.L_x_9) ;  /* 0x0000000000540947 */ /* 0x000fea0003800000 */
[----:B------:R-:W-:Y:S01]  /*0590*/  UMOV UR4, 0x400 ;  /* 0x0000040000047882 */ /* 0x000fe20000000000 */
[----:B------:R-:W-:Y:S01]  /*05a0*/  UMOV UR8, 0x1 ;  /* 0x0000000100087882 */ /* 0x000fe20000000000 */
[----:B------:R-:W-:Y:S01]  /*05b0*/  UMOV UR6, 0x2 ;  /* 0x0000000200067882 */ /* 0x000fe20000000000 */
[----:B------:R-:W-:Y:S02]  /*05c0*/  ULEA UR4, UR55, UR4, 0x18 ;  /* 0x0000000437047291 */ /* 0x000fe4000f8ec0ff */
[----:B------:R-:W-:-:S04]  /*05d0*/  UIADD3 UR8, UPT, UPT, -UR8, 0x100000, URZ ;  /* 0x0010000008087890 */ /* 0x000fc8000fffe1ff */
[----:B------:R-:W-:Y:S02]  /*05e0*/  USHF.L.U32 UR9, UR8, 0xb, URZ ;  /* 0x0000000b08097899 */ /* 0x000fe400080006ff */
[----:B------:R-:W-:Y:S02]  /*05f0*/  USHF.L.U32 UR8, UR8, 0x1, URZ ;  /* 0x0000000108087899 */ /* 0x000fe400080006ff */
[----:B------:R-:W-:-:S04]  /*0600*/  UIADD3 UR6, UPT, UPT, -UR6, 0x100000, URZ ;  /* 0x0010000006067890 */ /* 0x000fc8000fffe1ff */
[----:B------:R-:W-:Y:S02]  /*0610*/  USHF.L.U32 UR7, UR6, 0xb, URZ ;  /* 0x0000000b06077899 */ /* 0x000fe400080006ff */
[----:B------:R-:W-:Y:S01]  /*0620*/  USHF.L.U32 UR6, UR6, 0x1, URZ ;  /* 0x0000000106067899 */ /* 0x000fe200080006ff */
[----:B------:R-:W-:Y:S01]  /*0630*/  ELECT P0, URZ, PT ;  /* 0x0000000000ff782f */ /* 0x000fe20003800000 */
[----:B------:R-:W3:Y:S02]  /*0640*/  FENCE.VIEW.ASYNC.S ;  /* 0x00000000000073c6 */ /* 0x000ee40000000000 */
[----:B---3--:R3:W4:Y:S08]  /*0650*/  SYNCS.EXCH.64 URZ, [UR4], UR8 ;  /* 0x0000000804ff75b2 */ /* 0x0087300008000100 */
[----:B------:R3:W1:Y:S01]  /*0660*/  SYNCS.EXCH.64 URZ, [UR4+0x20], UR6 ;  /* 0x0000200604ff75b2 */ /* 0x0006620008000100 */
[----:B------:R3:W1:Y:S01]  /*0670*/  SYNCS.EXCH.64 URZ, [UR4+0x8], UR8 ;  /* 0x0000080804ff75b2 */ /* 0x0006620008000100 */
[----:B------:R3:W1:Y:S01]  /*0680*/  SYNCS.EXCH.64 URZ, [UR4+0x28], UR6 ;  /* 0x0000280604ff75b2 */ /* 0x0006620008000100 */
[----:B------:R3:W1:Y:S01]  /*0690*/  SYNCS.EXCH.64 URZ, [UR4+0x10], UR8 ;  /* 0x0000100804ff75b2 */ /* 0x0006620008000100 */
[----:B------:R3:W1:Y:S01]  /*06a0*/  SYNCS.EXCH.64 URZ, [UR4+0x30], UR6 ;  /* 0x0000300604ff75b2 */ /* 0x0006620008000100 */
[----:B------:R3:W1:Y:S01]  /*06b0*/  SYNCS.EXCH.64 URZ, [UR4+0x18], UR8 ;  /* 0x0000180804ff75b2 */ /* 0x0006620008000100 */
[----:B------:R3:W1:Y:S01]  /*06c0*/  SYNCS.EXCH.64 URZ, [UR4+0x38], UR6 ;  /* 0x0000380604ff75b2 */ /* 0x0006620008000100 */
[----:B------:R-:W-:Y:S01]  /*06d0*/  NOP ;  /* 0x0000000000007918 */ /* 0x000fe20000000000 */
.L_x_9:
[----:B------:R-:W2:Y:S01]  /*06e0*/  SHFL.IDX PT, R0, R47, RZ, 0x1f ;  /* 0x00001fff2f007589 */ /* 0x000ea200000e0000 */
[----:B------:R-:W-:Y:S01]  /*06f0*/  NOP ;  /* 0x0000000000007918 */ /* 0x000fe20000000000 */
[----:B--2---:R-:W-:-:S13]  /*0700*/  ISETP.NE.AND P0, PT, R0, 0x1, PT ;  /* 0x000000010000780c */ /* 0x004fda0003f05270 */
[----:B------:R-:W-:Y:S05]  /*0710*/  @P0 BRA `(.L_x_10) ;  /* 0x00000000004c0947 */ /* 0x000fea0003800000 */
[----:B---3--:R-:W-:Y:S01]  /*0720*/  UMOV UR4, 0x400 ;  /* 0x0000040000047882 */ /* 0x008fe20000000000 */
        /* <DEDUP_REMOVED lines=10> */
[----:B------:R-:W2:Y:S02]  /*07d0*/  FENCE.VIEW.ASYNC.S ;  /* 0x00000000000073c6 */ /* 0x000ea40000000000 */
[----:B--2---:R2:W3:Y:S08]  /*07e0*/  SYNCS.EXCH.64 URZ, [UR4+0x40], UR8 ;  /* 0x0000400804ff75b2 */ /* 0x0044f00008000100 */
[----:B------:R2:W1:Y:S01]  /*07f0*/  SYNCS.EXCH.64 URZ, [UR4+0x58], UR6 ;  /* 0x0000580604ff75b2 */ /* 0x0004620008000100 */
[----:B------:R2:W1:Y:S01]  /*0800*/  SYNCS.EXCH.64 URZ, [UR4+0x48], UR8 ;  /* 0x0000480804ff75b2 */ /* 0x0004620008000100 */
[----:B------:R2:W1:Y:S01]  /*0810*/  SYNCS.EXCH.64 URZ, [UR4+0x60], UR6 ;  /* 0x0000600604ff75b2 */ /* 0x0004620008000100 */
[----:B------:R2:W1:Y:S01]  /*0820*/  SYNCS.EXCH.64 URZ, [UR4+0x50], UR8 ;  /* 0x0000500804ff75b2 */ /* 0x0004620008000100 */
[----:B------:R2:W1:Y:S01]  /*0830*/  SYNCS.EXCH.64 URZ, [UR4+0x68], UR6 ;  /* 0x0000680604ff75b2 */ /* 0x0004620008000100 */
[----:B------:R-:W-:Y:S01]  /*0840*/  NOP ;  /* 0x0000000000007918 */ /* 0x000fe20000000000 */
.L_x_10:
[----:B------:R-:W4:Y:S01]  /*0850*/  SHFL.IDX PT, R0, R47, RZ, 0x1f ;  /* 0x00001fff2f007589 */ /* 0x000f2200000e0000 */
[----:B------:R-:W-:Y:S01]  /*0860*/  NOP ;  /* 0x0000000000007918 */ /* 0x000fe20000000000 */
[----:B----4-:R-:W-:-:S13]  /*0870*/  ISETP.NE.AND P0, PT, R0, 0x3, PT ;  /* 0x000000030000780c */ /* 0x010fda0003f05270 */
[----:B------:R-:W-:Y:S05]  /*0880*/  @P0 BRA `(.L_x_11) ;  /* 0x00000000002c0947 */ /* 0x000fea0003800000 */
[----:B--23--:R-:W-:Y:S01]  /*0890*/  UMOV UR6, 0x400 ;  /* 0x0000040000067882 */ /* 0x00cfe20000000000 */
[----:B------:R-:W-:Y:S01]  /*08a0*/  UMOV UR4, 0x20 ;  /* 0x0000002000047882 */ /* 0x000fe20000000000 */
[----:B------:R-:W-:Y:S02]  /*08b0*/  ULEA UR6, UR55, UR6, 0x18 ;  /* 0x0000000637067291 */ /* 0x000fe4000f8ec0ff */
[----:B------:R-:W-:-:S04]  /*08c0*/  UIADD3 UR4, UPT, UPT, -UR4, 0x100000, URZ ;  /* 0x0010000004047890 */ /* 0x000fc8000fffe1ff */
[----:B------:R-:W-:Y:S02]  /*08d0*/  USHF.L.U32 UR5, UR4, 0xb, URZ ;  /* 0x0000000b04057899 */ /* 0x000fe400080006ff */
[----:B------:R-:W-:Y:S01]  /*08e0*/  USHF.L.U32 UR4, UR4, 0x1, URZ ;  /* 0x0000000104047899 */ /* 0x000fe200080006ff */
[----:B------:R-:W-:Y:S01]  /*08f0*/  ELECT P0, URZ, PT ;  /* 0x0000000000ff782f */ /* 0x000fe20003800000 */
[----:B------:R-:W2:Y:S10]  /*0900*/  FENCE.VIEW.ASYNC.S ;  /* 0x00000000000073c6 */ /* 0x000eb40000000000 */
[----:B--2---:R4:W2:Y:S01]  /*0910*/  SYNCS.EXCH.64 URZ, [UR6+0x70], UR4 ;  /* 0x0000700406ff75b2 */ /* 0x0048a20008000100 */
[----:B------:R4:W3:Y:S02]  /*0920*/  SYNCS.EXCH.64 URZ, [UR6+0x78], UR4 ;  /* 0x0000780406ff75b2 */ /* 0x0008e40008000100 */
[----:B----4-:R-:W-:Y:S01]  /*0930*/  NOP ;  /* 0x0000000000007918 */ /* 0x010fe20000000000 */
.L_x_11:
[----:B------:R-:W4:Y:S01]  /*0940*/  SHFL.IDX PT, R0, R47, RZ, 0x1f ;  /* 0x00001fff2f007589 */ /* 0x000f2200000e0000 */
[----:B------:R-:W-:Y:S01]  /*0950*/  NOP ;  /* 0x0000000000007918 */ /* 0x000fe20000000000 */
[----:B----4-:R-:W-:-:S13]  /*0960*/  ISETP.NE.AND P0, PT, R0, 0x4, PT ;  /* 0x000000040000780c */ /* 0x010fda0003f05270 */
[----:B------:R-:W-:Y:S05]  /*0970*/  @P0 BRA `(.L_x_12) ;  /* 0x0000000000480947 */ /* 0x000fea0003800000 */
[----:B--23--:R-:W-:Y:S01]  /*0980*/  UMOV UR4, 0x3a0 ;  /* 0x000003a000047882 */ /* 0x00cfe20000000000 */
[----:B------:R-:W-:Y:S01]  /*0990*/  UMOV UR6, 0x400 ;  /* 0x0000040000067882 */ /* 0x000fe20000000000 */
[----:B------:R-:W-:Y:S01]  /*09a0*/  USEL UR4, UR4, 0x320, UP3 ;  /* 0x0000032004047887 */ /* 0x000fe20009800000 */
        /* <DEDUP_REMOVED lines=10> */
[----:B--2---:R4:W2:Y:S08]  /*0a50*/  SYNCS.EXCH.64 URZ, [UR6+0x80], UR8 ;  /* 0x0000800806ff75b2 */ /* 0x0048b00008000100 */
[----:B------:R4:W3:Y:S01]  /*0a60*/  SYNCS.EXCH.64 URZ, [UR6+0x90], UR4 ;  /* 0x0000900406ff75b2 */ /* 0x0008e20008000100 */
[----:B------:R4:W1:Y:S01]  /*0a70*/  SYNCS.EXCH.64 URZ, [UR6+0x88], UR8 ;  /* 0x0000880806ff75b2 */ /* 0x0008620008000100 */
[----:B------:R4:W1:Y:S02]  /*0a80*/  SYNCS.EXCH.64 URZ, [UR6+0x98], UR4 ;  /* 0x0000980406ff75b2 */ /* 0x0008640008000100 */
[----:B----4-:R-:W-:Y:S01]  /*0a90*/  NOP ;  /* 0x0000000000007918 */ /* 0x010fe20000000000 */
.L_x_12:
[----:B------:R-:W4:Y:S01]  /*0aa0*/  SHFL.IDX PT, R0, R47, RZ, 0x1f ;  /* 0x00001fff2f007589 */ /* 0x000f2200000e0000 */
[----:B------:R-:W-:Y:S01]  /*0ab0*/  NOP ;  /* 0x0000000000007918 */ /* 0x000fe20000000000 */
[----:B----4-:R-:W-:-:S13]  /*0ac0*/  ISETP.NE.AND P0, PT, R0, 0x5, PT ;  /* 0x000000050000780c */ /* 0x010fda0003f05270 */
[----:B------:R-:W-:Y:S05]  /*0ad0*/  @P0 BRA `(.L_x_13) ;  /* 0x0000000000540947 */ /* 0x000fea0003800000 */
[----:B--23--:R-:W-:Y:S01]  /*0ae0*/  UMOV UR4, 0x400 ;  /* 0x0000040000047882 */ /* 0x00cfe20000000000 */
        /* <DEDUP_REMOVED lines=14> */
[----:B------:R4:W1:Y:S01]  /*0bd0*/  SYNCS.EXCH.64 URZ, [UR4+0xc8], UR8 ;  /* 0x0000c80804ff75b2 */ /* 0x0008620008000100 */
[----:B------:R4:W1:Y:S01]  /*0be0*/  SYNCS.EXCH.64 URZ, [UR4+0xb0], UR6 ;  /* 0x0000b00604ff75b2 */ /* 0x0008620008000100 */
[----:B------:R4:W1:Y:S01]  /*0bf0*/  SYNCS.EXCH.64 URZ, [UR4+0xd0], UR8 ;  /* 0x0000d00804ff75b2 */ /* 0x0008620008000100 */
[----:B------:R4:W1:Y:S01]  /*0c00*/  SYNCS.EXCH.64 URZ, [UR4+0xb8], UR6 ;  /* 0x0000b80604ff75b2 */ /* 0x0008620008000100 */
[----:B------:R4:W1:Y:S02]  /*0c10*/  SYNCS.EXCH.64 URZ, [UR4+0xd8], UR8 ;  /* 0x0000d80804ff75b2 */ /* 0x0008640008000100 */
[----:B----4-:R-:W-:Y:S01]  /*0c20*/  NOP ;  /* 0x0000000000007918 */ /* 0x010fe20000000000 */
.L_x_13:
[----:B------:R-:W4:Y:S01]  /*0c30*/  SHFL.IDX PT, R0, R47, RZ, 0x1f ;  /* 0x00001fff2f007589 */ /* 0x000f2200000e0000 */
[----:B------:R-:W-:Y:S01]  /*0c40*/  ISETP.NE.OR P1, PT, RZ, UR18, !P1 ;  /* 0x00000012ff007c0c */ /* 0x000fe2000cf25670 */
        /* <DEDUP_REMOVED lines=12> */
[----:B------:R4:W3:Y:S01]  /*0d10*/  SYNCS.EXCH.64 URZ, [UR4+0xf0], UR6 ;  /* 0x0000f00604ff75b2 */ /* 0x0008e20008000100 */
[----:B------:R4:W1:Y:S01]  /*0d20*/  SYNCS.EXCH.64 URZ, [UR4+0xe8], UR6 ;  /* 0x0000e80604ff75b2 */ /* 0x0008620008000100 */
[----:B------:R4:W1:Y:S02]  /*0d30*/  SYNCS.EXCH.64 URZ, [UR4+0xf8], UR6 ;  /* 0x0000f80604ff75b2 */ /* 0x0008640008000100 */
[----:B----4-:R-:W-:Y:S01]  /*0d40*/  NOP ;  /* 0x0000000000007918 */ /* 0x010fe20000000000 */
.L_x_14:
[----:B------:R-:W-:Y:S01]  /*0d50*/  VOTEU.ALL UP0, P1 ;  /* 0x0000000000ff7886 */ /* 0x000fe20000800000 */
[----:B--23--:R-:W-:Y:S01]  /*0d60*/  UMOV UR4, 0x20 ;  /* 0x0000002000047882 */ /* 0x00cfe20000000000 */
[----:B------:R-:W2:Y:S01]  /*0d70*/  LDCU UR7, c[0x0][0x36c] ;  /* 0x00006d80ff0777ac */ /* 0x000ea20008000800 */
[----:B------:R-:W-:Y:S01]  /*0d80*/  NOP ;  /* 0x0000000000007918 */ /* 0x000fe20000000000 */
[----:B------:R-:W-:Y:S01]  /*0d90*/  LOP3.LUT R3, R58, 0x1f, RZ, 0xc0, !PT ;  /* 0x0000001f3a037812 */ /* 0x000fe200078ec0ff */
[----:B------:R-:W-:Y:S01]  /*0da0*/  @!UP0 UMOV UR6, 0x400 ;  /* 0x0000040000068882 */ /* 0x000fe20000000000 */
[----:B------:R-:W-:-:S04]  /*0db0*/  @!UP0 UIADD3 UR4, UPT, UPT, -UR4, 0x100000, URZ ;  /* 0x0010000004048890 */ /* 0x000fc8000fffe1ff */
[----:B------:R-:W-:Y:S02]  /*0dc0*/  @!UP0 USHF.L.U32 UR5, UR4, 0xb, URZ ;  /* 0x0000000b04058899 */ /* 0x000fe400080006ff */
[----:B------:R-:W-:Y:S02]  /*0dd0*/  @!UP0 USHF.L.U32 UR4, UR4, 0x1, URZ ;  /* 0x0000000104048899 */ /* 0x000fe400080006ff */
[----:B------:R-:W-:Y:S01]  /*0de0*/  @!UP0 ULEA UR6, UR55, UR6, 0x18 ;  /* 0x0000000637068291 */ /* 0x000fe2000f8ec0ff */
[----:B------:R-:W-:Y:S01]  /*0df0*/  VOTEU.ALL UP0, P1 ;  /* 0x0000000000ff7886 */ /* 0x000fe20000800000 */
[----:B------:R-:W-:Y:S02]  /*0e00*/  UISETP.NE.AND UP4, UPT, UR18, URZ, UPT ;  /* 0x000000ff1200728c */ /* 0x000fe4000bf85270 */
[----:B--2---:R-:W-:Y:S01]  /*0e10*/  UISETP.EQ.U32.AND UP5, UPT, UR7, 0x1, UPT ;  /* 0x000000010700788c */ /* 0x004fe2000bfa2070 */
[----:B------:R-:W2:Y:S07]  /*0e20*/  FENCE.VIEW.ASYNC.S ;  /* 0x00000000000073c6 */ /* 0x000eae0000000000 */
[----:B--2---:R2:W3:Y:S01]  /*0e30*/  @!UP0 SYNCS.EXCH.64 URZ, [UR6+0x100], UR4 ;  /* 0x0001000406ff85b2 */ /* 0x0044e20008000100 */
[----:B------:R-:W-:Y:S05]  /*0e40*/  BRA.U !UP5, `(.L_x_15) ;  /* 0x000000010d087547 */ /* 0x000fea000b800000 */
[----:B-1-3--:R-:W-:Y:S01]  /*0e50*/  UCGABAR_ARV ;  /* 0x00000000000079c7 */ /* 0x00afe20008000000 */
[----:B------:R-:W-:Y:S05]  /*0e60*/  BRA `(.L_x_16) ;  /* 0x0000000000047947 */ /* 0x000fea0003800000 */
.L_x_15:
[----:B-1-3--:R-:W-:Y:S01]  /*0e70*/  NOP ;  /* 0x0000000000007918 */ /* 0x00afe20000000000 */
.L_x_16:
[----:B------:R-:W1:Y:S01]  /*0e80*/  S2UR UR24, SR_CTAID.X ;  /* 0x00000000001879c3 */ /* 0x000e620000002500 */
[----:B------:R-:W-:-:S05]  /*0e90*/  CS2R.32 R51, SR_CgaSize ;  /* 0x0000000000337805 */ /* 0x000fca0000008a00 */
[----:B------:R-:W-:-:S05]  /*0ea0*/  IMAD R51, R51, -0xa0, RZ ;  /* 0xffffff6033337824 */ /* 0x000fca00078e02ff */
[----:B--2---:R-:W-:-:S14]  /*0eb0*/  R2UR UR5, R51 ;  /* 0x00000000330572ca */ /* 0x004fdc00000e0000 */
[----:B------:R-:W2:Y:S01]  /*0ec0*/  LDCU UR5, c[0x0][UR5+0x2b0] ;  /* 0x00005600050577ac */ /* 0x000ea20008000800 */
[----:B------:R-:W-:-:S05]  /*0ed0*/  CS2R.32 R51, SR_CgaSize ;  /* 0x0000000000337805 */ /* 0x000fca0000008a00 */
[----:B------:R-:W-:-:S05]  /*0ee0*/  IMAD R51, R51, -0xa0, RZ ;  /* 0xffffff6033337824 */ /* 0x000fca00078e02ff */
[----:B------:R-:W-:-:S14]  /*0ef0*/  R2UR UR4, R51 ;  /* 0x00000000330472ca */ /* 0x000fdc00000e0000 */
[----:B------:R-:W3:Y:S01]  /*0f00*/  LDCU UR4, c[0x0][UR4+0x2b4] ;  /* 0x00005680040477ac */ /* 0x000ee20008000800 */
[----:B------:R-:W4:Y:S01]  /*0f10*/  S2UR UR7, SR_CTAID.Y ;  /* 0x00000000000779c3 */ /* 0x000f220000002600 */
[----:B------:R-:W-:-:S05]  /*0f20*/  CS2R.32 R51, SR_CgaSize ;  /* 0x0000000000337805 */ /* 0x000fca0000008a00 */
[----:B------:R-:W-:-:S05]  /*0f30*/  IMAD R51, R51, -0xa0, RZ ;  /* 0xffffff6033337824 */ /* 0x000fca00078e02ff */
[----:B------:R-:W-:-:S14]  /*0f40*/  R2UR UR8, R51 ;  /* 0x00000000330872ca */ /* 0x000fdc00000e0000 */
[----:B------:R-:W3:Y:S01]  /*0f50*/  LDCU UR8, c[0x0][UR8+0x2a0] ;  /* 0x00005400080877ac */ /* 0x000ee20008000800 */
[----:B------:R-:W-:-:S05]  /*0f60*/  CS2R.32 R51, SR_CgaSize ;  /* 0x0000000000337805 */ /* 0x000fca0000008a00 */
[----:B------:R-:W-:-:S05]  /*0f70*/  IMAD R51, R51, -0xa0, RZ ;  /* 0xffffff6033337824 */ /* 0x000fca00078e02ff */
[----:B------:R-:W-:-:S14]  /*0f80*/  R2UR UR9, R51 ;  /* 0x00000000330972ca */ /* 0x000fdc00000e0000 */
[----:B------:R-:W3:Y:S01]  /*0f90*/  LDCU UR9, c[0x0][UR9+0x2a4] ;  /* 0x00005480090977ac */ /* 0x000ee20008000800 */
[----:B------:R-:W3:Y:S01]  /*0fa0*/  S2UR UR36, SR_CTAID.Z ;  /* 0x00000000002479c3 */ /* 0x000ee20000002700 */
[----:B------:R-:W-:Y:S01]  /*0fb0*/  UISETP.GT.U32.AND UP0, UPT, UR68, 0xffff, UPT ;  /* 0x0000ffff4400788c */ /* 0x000fe2000bf04070 */
[----:B------:R-:W3:Y:S01]  /*0fc0*/  LDCU UR19, c[0x0][0xb24] ;  /* 0x00016480ff1377ac */ /* 0x000ee20008000800 */
[----:B------:R-:W-:Y:S01]  /*0fd0*/  USHF.L.U32 UR37, UR55, 0xa, URZ ;  /* 0x0000000a37257899 */ /* 0x000fe200080006ff */
[----:B-1----:R-:W-:Y:S01]  /*0fe0*/  I2FP.F32.U32 R2, UR24 ;  /* 0x0000001800027c45 */ /* 0x002fe20008201000 */
[----:B------:R-:W-:Y:S01]  /*0ff0*/  UMOV UR28, 0x5 ;  /* 0x00000005001c7882 */ /* 0x000fe20000000000 */
[----:B------:R-:W1:Y:S03]  /*1000*/  LDCU UR42, c[0x0][0xb24] ;  /* 0x00016480ff2a77ac */ /* 0x000e660008000800 */
[----:B--2---:R-:W-:Y:S01]  /*1010*/  FMUL R2, R2, UR5 ;  /* 0x0000000502027c20 */ /* 0x004fe20008400000 */
[----:B------:R-:W-:Y:S01]  /*1020*/  USEL UR5, UR68, 0xffff, !UP0 ;  /* 0x0000ffff44057887 */ /* 0x000fe2000c000000 */
[----:B----4-:R-:W-:Y:S01]  /*1030*/  I2FP.F32.U32 R0, UR7 ;  /* 0x0000000700007c45 */ /* 0x010fe20008201000 */
[----:B------:R-:W2:Y:S03]  /*1040*/  LDCU UR27, c[0x0][0xb30] ;  /* 0x00016600ff1b77ac */ /* 0x000ea60008000800 */
[----:B------:R-:W4:Y:S01]  /*1050*/  F2I.U32.TRUNC.NTZ R2, R2 ;  /* 0x0000000200027305 */ /* 0x000f22000020f000 */
[----:B---3--:R-:W-:Y:S01]  /*1060*/  FMUL R0, R0, UR4 ;  /* 0x0000000400007c20 */ /* 0x008fe20008400000 */
[----:B------:R-:W-:-:S02]  /*1070*/  ULOP3.LUT UR31, UR5, 0xffff, URZ, 0xc0, !UPT ;  /* 0x0000ffff051f7892 */ /* 0x000fc4000f8ec0ff */
[----:B------:R-:W-:Y:S01]  /*1080*/  UISETP.GE.AND UP2, UPT, UR19, 0x1, UPT ;  /* 0x000000011300788c */ /* 0x000fe2000bf46270 */
[----:B------:R-:W-:-:S03]  /*1090*/  UMOV UR26, UR7 ;  /* 0x00000007001a7c82 */ /* 0x000fc60008000000 */
[----:B------:R-:W3:Y:S01]  /*10a0*/  F2I.U32.TRUNC.NTZ R0, R0 ;  /* 0x0000000000007305 */ /* 0x000ee2000020f000 */
[----:B------:R-:W-:Y:S01]  /*10b0*/  UMOV UR20, UR24 ;  /* 0x0000001800147c82 */ /* 0x000fe20008000000 */
[----:B----4-:R-:W-:Y:S02]  /*10c0*/  R2UR UR4, R2 ;  /* 0x00000000020472ca */ /* 0x010fe400000e0000 */
[----:B------:R-:W-:Y:S02]  /*10d0*/  PRMT R2, RZ, 0x7610, R2 ;  /* 0x00007610ff027816 */ /* 0x000fe40000000002 */
[----:B---3--:R-:W-:Y:S02]  /*10e0*/  R2UR UR6, R0 ;  /* 0x00000000000672ca */ /* 0x008fe400000e0000 */
[----:B------:R-:W-:-:S07]  /*10f0*/  PRMT R0, RZ, 0x7610, R0 ;  /* 0x00007610ff007816 */ /* 0x000fce0000000000 */
[----:B------:R-:W-:-:S04]  /*1100*/  UIADD3 UR5, UPT, UPT, -UR4, URZ, URZ ;  /* 0x000000ff04057290 */ /* 0x000fc8000fffe1ff */
[----:B------:R-:W-:Y:S02]  /*1110*/  UIMAD UR5, UR8, UR5, UR24 ;  /* 0x00000005080572a4 */ /* 0x000fe4000f8e0218 */
[----:B------:R-:W-:-:S04]  /*1120*/  UIADD3 UR4, UPT, UPT, -UR6, URZ, URZ ;  /* 0x000000ff06047290 */ /* 0x000fc8000fffe1ff */
[----:B------:R-:W-:Y:S01]  /*1130*/  IMAD.U32 R51, RZ, RZ, UR5 ;  /* 0x00000005ff337e24 */ /* 0x000fe2000f8e00ff */
[----:B------:R-:W-:-:S06]  /*1140*/  UIMAD UR4, UR9, UR4, UR7 ;  /* 0x00000004090472a4 */ /* 0x000fcc000f8e0207 */
[----:B------:R-:W-:Y:S01]  /*1150*/  IMAD.U32 R50, RZ, RZ, UR4 ;  /* 0x00000004ff327e24 */ /* 0x000fe2000f8e00ff */
[----:B-12---:R-:W-:Y:S06]  /*1160*/  BRA.U UP4, `(.L_x_17) ;  /* 0x0000000104447547 */ /* 0x006fec000b800000 */
[----:B------:R-:W-:Y:S02]  /*1170*/  R2UR UR4, R51 ;  /* 0x00000000330472ca */ /* 0x000fe400000e0000 */
[----:B------:R-:W-:-:S11]  /*1180*/  R2UR UR8, R50 ;  /* 0x00000000320872ca */ /* 0x000fd600000e0000 */
[----:B------:R-:W-:Y:S02]  /*1190*/  UISETP.GT.U32.AND UP0, UPT, UR4, 0x1, UPT ;  /* 0x000000010400788c */ /* 0x000fe4000bf04070 */
[----:B------:R-:W-:Y:S02]  /*11a0*/  ULOP3.LUT UR4, UR4, 0xfffffffe, URZ, 0xc0, !UPT ;  /* 0xfffffffe04047892 */ /* 0x000fe4000f8ec0ff */
[----:B------:R-:W-:Y:S02]  /*11b0*/  UISETP.NE.AND UP1, UPT, UR8, URZ, UP0 ;  /* 0x000000ff0800728c */ /* 0x000fe40008725270 */
[----:B------:R-:W-:Y:S02]  /*11c0*/  UISETP.NE.AND UP0, UPT, UR8, 0x1, UP0 ;  /* 0x000000010800788c */ /* 0x000fe40008705270 */
[----:B------:R-:W-:Y:S02]  /*11d0*/  USEL UR7, URZ, 0x1, UP1 ;  /* 0x00000001ff077887 */ /* 0x000fe40008800000 */
[----:B------:R-:W-:-:S02]  /*11e0*/  USEL UR6, URZ, 0x4, UP0 ;  /* 0x00000004ff067887 */ /* 0x000fc40008000000 */
[----:B------:R-:W-:Y:S02]  /*11f0*/  USEL UR5, URZ, 0x2, UP1 ;  /* 0x00000002ff057887 */ /* 0x000fe40008800000 */
[----:B------:R-:W-:Y:S02]  /*1200*/  ULEA UR4, UR8, UR4, 0x1 ;  /* 0x0000000408047291 */ /* 0x000fe4000f8e08ff */
[----:B------:R-:W-:Y:S02]  /*1210*/  USEL UR8, URZ, 0x8, UP0 ;  /* 0x00000008ff087887 */ /* 0x000fe40008000000 */
[----:B------:R-:W-:-:S03]  /*1220*/  UIADD3 UR5, UPT, UPT, UR5, UR6, UR7 ;  /* 0x0000000605057290 */ /* 0x000fc6000fffe007 */
[----:B------:R-:W-:Y:S01]  /*1230*/  UMOV UR6, 0x3 ;  /* 0x0000000300067882 */ /* 0x000fe20000000000 */
[----:B------:R-:W-:Y:S02]  /*1240*/  UIADD3 UR5, UPT, UPT, UR5, UR8, URZ ;  /* 0x0000000805057290 */ /* 0x000fe4000fffe0ff */
[----:B------:R-:W-:-:S04]  /*1250*/  USHF.L.U32 UR4, UR6, UR4, URZ ;  /* 0x0000000406047299 */ /* 0x000fc800080006ff */
[----:B------:R-:W-:Y:S02]  /*1260*/  IMAD.U32 R2, RZ, RZ, UR5 ;  /* 0x00000005ff027e24 */ /* 0x000fe4000f8e00ff */
[----:B------:R-:W-:Y:S02]  /*1270*/  IMAD.U32 R0, RZ, RZ, UR4 ;  /* 0x00000004ff007e24 */ /* 0x000fe4000f8e00ff */
.L_x_17:
[----:B------:R-:W-:Y:S05]  /*1280*/  BRA.U !UP2, `(.L_x_18) ;  /* 0x000000010ad47547 */ /* 0x000fea000b800000 */
[----:B------:R-:W1:Y:S01]  /*1290*/  LDCU.128 UR20, c[0x0][0xb10] ;  /* 0x00016200ff1477ac */ /* 0x000e620008000c00 */
[----:B------:R-:W2:Y:S01]  /*12a0*/  LDCU UR6, c[0x0][0x370] ;  /* 0x00006e00ff0677ac */ /* 0x000ea20008000800 */
[----:B------:R-:W3:Y:S01]  /*12b0*/  LDCU UR5, c[0x0][0x374] ;  /* 0x00006e80ff0577ac */ /* 0x000ee20008000800 */
[----:B------:R-:W4:Y:S01]  /*12c0*/  LDCU UR25, c[0x0][0xb0c] ;  /* 0x00016180ff1977ac */ /* 0x000f220008000800 */
[----:B------:R-:W4:Y:S01]  /*12d0*/  LDCU UR4, c[0x0][0xb20] ;  /* 0x00016400ff0477ac */ /* 0x000f220008000800 */
[----:B------:R-:W4:Y:S01]  /*12e0*/  LDCU.64 UR8, c[0x0][0xb28] ;  /* 0x00016500ff0877ac */ /* 0x000f220008000a00 */
[----:B-1----:R-:W-:Y:S02]  /*12f0*/  UISETP.NE.AND UP0, UPT, UR22, 0x1, UPT ;  /* 0x000000011600788c */ /* 0x002fe4000bf05270 */
[----:B---3--:R-:W-:Y:S02]  /*1300*/  UIMAD.WIDE.U32 UR10, UR5, UR23, URZ ;  /* 0x00000017050a72a5 */ /* 0x008fe4000f8e00ff */
[----:B--2---:R-:W-:-:S02]  /*1310*/  UIMAD.WIDE.U32 UR12, UR6, UR20, URZ ;  /* 0x00000014060c72a5 */ /* 0x004fc4000f8e00ff */
[----:B----4-:R-:W-:Y:S02]  /*1320*/  UISETP.NE.AND UP1, UPT, UR25, 0x1, UPT ;  /* 0x000000011900788c */ /* 0x010fe4000bf25270 */
[----:B------:R-:W-:Y:S01]  /*1330*/  UISETP.NE.AND UP2, UPT, UR19, 0x1, UPT ;  /* 0x000000011300788c */ /* 0x000fe2000bf45270 */
[----:B------:R-:W-:Y:S02]  /*1340*/  UMOV UR10, UR11 ;  /* 0x0000000b000a7c82 */ /* 0x000fe40008000000 */
[----:B------:R-:W-:Y:S01]  /*1350*/  UMOV UR12, UR13 ;  /* 0x0000000d000c7c82 */ /* 0x000fe20008000000 */
[----:B------:R-:W-:Y:S02]  /*1360*/  @UP0 USHF.R.U32.HI UR5, URZ, UR4, UR10 ;  /* 0x00000004ff050299 */ /* 0x000fe4000801160a */
[----:B------:R-:W-:Y:S02]  /*1370*/  UIMAD.WIDE.U32 UR16, UR26, UR23, URZ ;  /* 0x000000171a1072a5 */ /* 0x000fe4000f8e00ff */
[----:B------:R-:W-:-:S02]  /*1380*/  UIMAD.WIDE.U32 UR10, UR5, UR8, URZ ;  /* 0x00000008050a72a5 */ /* 0x000fc4000f8e00ff */
[----:B------:R-:W-:Y:S02]  /*1390*/  @UP1 USHF.R.U32.HI UR6, URZ, UR21, UR12 ;  /* 0x00000015ff061299 */ /* 0x000fe4000801160c */
[----:B------:R-:W-:Y:S02]  /*13a0*/  UIMAD.WIDE.U32 UR14, UR24, UR20, URZ ;  /* 0x00000014180e72a5 */ /* 0x000fe4000f8e00ff */
[----:B------:R-:W-:Y:S01]  /*13b0*/  UIMAD.WIDE.U32 UR12, UR6, UR8, URZ ;  /* 0x00000008060c72a5 */ /* 0x000fe2000f8e00ff */
[----:B------:R-:W-:Y:S01]  /*13c0*/  UMOV UR16, UR17 ;  /* 0x0000001100107c82 */ /* 0x000fe20008000000 */
[----:B------:R-:W-:Y:S01]  /*13d0*/  UMOV UR10, UR11 ;  /* 0x0000000b000a7c82 */ /* 0x000fe20008000000 */
[----:B------:R-:W-:Y:S02]  /*13e0*/  USHF.R.U32.HI UR16, URZ, UR4, UR16 ;  /* 0x00000004ff107299 */ /* 0x000fe40008011610 */
[----:B------:R-:W-:Y:S02]  /*13f0*/  @UP2 USHF.R.U32.HI UR5, URZ, UR9, UR10 ;  /* 0x00000009ff052299 */ /* 0x000fe4000801160a */
[----:B------:R-:W-:Y:S01]  /*1400*/  UMOV UR7, UR13 ;  /* 0x0000000d00077c82 */ /* 0x000fe20008000000 */
[----:B------:R-:W-:Y:S01]  /*1410*/  UMOV UR14, UR15 ;  /* 0x0000000f000e7c82 */ /* 0x000fe20008000000 */
[----:B------:R-:W-:-:S02]  /*1420*/  @UP2 USHF.R.U32.HI UR6, URZ, UR9, UR7 ;  /* 0x00000009ff062299 */ /* 0x000fc40008011607 */
[----:B------:R-:W-:Y:S02]  /*1430*/  USHF.R.U32.HI UR14, URZ, UR21, UR14 ;  /* 0x00000015ff0e7299 */ /* 0x000fe4000801160e */
[----:B------:R-:W-:Y:S02]  /*1440*/  USEL UR4, UR26, UR16, !UP0 ;  /* 0x000000101a047287 */ /* 0x000fe4000c000000 */
[----:B------:R-:W-:Y:S02]  /*1450*/  UIMAD UR7, UR5, UR19, URZ ;  /* 0x00000013050772a4 */ /* 0x000fe4000f8e02ff */
[----:B------:R-:W-:Y:S02]  /*1460*/  USEL UR5, UR24, UR14, !UP1 ;  /* 0x0000000e18057287 */ /* 0x000fe4000c800000 */
[----:B------:R-:W-:Y:S02]  /*1470*/  UIMAD UR12, UR6, UR19, URZ ;  /* 0x00000013060c72a4 */ /* 0x000fe4000f8e02ff */
[----:B------:R-:W-:-:S02]  /*1480*/  UISETP.GE.AND UP0, UPT, UR4, UR7, UPT ;  /* 0x000000070400728c */ /* 0x000fc4000bf06270 */
[----:B------:R-:W-:Y:S02]  /*1490*/  UIMAD.WIDE.U32 UR10, UR4, UR8, URZ ;  /* 0x00000008040a72a5 */ /* 0x000fe4000f8e00ff */
[----:B------:R-:W-:Y:S02]  /*14a0*/  UISETP.GE.OR UP0, UPT, UR5, UR12, UP0 ;  /* 0x0000000c0500728c */ /* 0x000fe40008706670 */
[----:B------:R-:W-:Y:S02]  /*14b0*/  UIMAD.WIDE.U32 UR12, UR5, UR8, URZ ;  /* 0x00000008050c72a5 */ /* 0x000fe4000f8e00ff */
[----:B------:R-:W-:Y:S01]  /*14c0*/  UIADD3 UR10, UPT, UPT, -UR4, URZ, URZ ;  /* 0x000000ff040a7290 */ /* 0x000fe2000fffe1ff */
[----:B------:R-:W-:Y:S01]  /*14d0*/  UMOV UR8, UR11 ;  /* 0x0000000b00087c82 */ /* 0x000fe20008000000 */
[----:B------:R-:W-:Y:S02]  /*14e0*/  UIADD3 UR20, UPT, UPT, -UR5, URZ, URZ ;  /* 0x000000ff05147290 */ /* 0x000fe4000fffe1ff */
[----:B------:R-:W-:-:S03]  /*14f0*/  USHF.R.U32.HI UR8, URZ, UR9, UR8 ;  /* 0x00000009ff087299 */ /* 0x000fc60008011608 */
[----:B------:R-:W-:Y:S01]  /*1500*/  @!UP0 UMOV UR7, UR13 ;  /* 0x0000000d00078c82 */ /* 0x000fe20008000000 */
[----:B------:R-:W-:Y:S02]  /*1510*/  UIMAD UR26, UR22, UR10, UR26 ;  /* 0x0000000a161a72a4 */ /* 0x000fe4000f8e021a */
[----:B------:R-:W-:Y:S02]  /*1520*/  USEL UR8, UR4, UR8, !UP2 ;  /* 0x0000000804087287 */ /* 0x000fe4000d000000 */
[----:B------:R-:W-:Y:S02]  /*1530*/  @!UP0 USHF.R.U32.HI UR7, URZ, UR9, UR7 ;  /* 0x00000009ff078299 */ /* 0x000fe40008011607 */
[----:B------:R-:W-:Y:S02]  /*1540*/  UIADD3 UR9, UPT, UPT, -UR8, URZ, URZ ;  /* 0x000000ff08097290 */ /* 0x000fe4000fffe1ff */
[----:B------:R-:W-:Y:S02]  /*1550*/  @!UP0 USEL UR7, UR5, UR7, !UP2 ;  /* 0x0000000705078287 */ /* 0x000fe4000d000000 */
[----:B------:R-:W-:-:S02]  /*1560*/  UIMAD UR9, UR19, UR9, UR4 ;  /* 0x00000009130972a4 */ /* 0x000fc4000f8e0204 */
[----:B------:R-:W-:Y:S02]  /*1570*/  @!UP0 UIADD3 UR8, UPT, UPT, UR8, -UR7, URZ ;  /* 0x8000000708088290 */ /* 0x000fe4000fffe0ff */
[----:B------:R-:W-:Y:S02]  /*1580*/  @!UP0 UIMAD UR6, UR9, UR6, UR7 ;  /* 0x00000006090682a4 */ /* 0x000fe4000f8e0207 */
[----:B------:R-:W-:Y:S02]  /*1590*/  @!UP0 UIMAD UR4, UR8, UR19, UR5 ;  /* 0x00000013080482a4 */ /* 0x000fe4000f8e0205 */
[----:B------:R-:W-:Y:S02]  /*15a0*/  UIMAD UR20, UR25, UR20, UR24 ;  /* 0x00000014191472a4 */ /* 0x000fe4000f8e0218 */
[----:B------:R-:W-:Y:S01]  /*15b0*/  UIMAD UR26, UR4, UR22, UR26 ;  /* 0x00000016041a72a4 */ /* 0x000fe2000f8e021a */
[----:B------:R-:W-:Y:S02]  /*15c0*/  @!UP0 UMOV UR5, UR6 ;  /* 0x0000000600058c82 */ /* 0x000fe40008000000 */
[----:B------:R-:W-:-:S12]  /*15d0*/  UIMAD UR20, UR5, UR25, UR20 ;  /* 0x00000019051472a4 */ /* 0x000fd8000f8e0214 */
.L_x_18:
[----:B------:R-:W-:Y:S02]  /*15e0*/  UISETP.NE.AND UP1, UPT, UR27, 0x1, UPT ;  /* 0x000000011b00788c */ /* 0x000fe4000bf25270 */
[----:B------:R-:W-:Y:S02]  /*15f0*/  UISETP.NE.AND UP0, UPT, UR18, 0x2, UPT ;  /* 0x000000021200788c */ /* 0x000fe4000bf05270 */
[----:B------:R-:W-:Y:S02]  /*1600*/  ULOP3.LUT UR37, UR37, 0x800, URZ, 0xc0, !UPT ;  /* 0x0000080025257892 */ /* 0x000fe4000f8ec0ff */
[----:B------:R-:W-:-:S03]  /*1610*/  USHF.L.U32 UR31, UR28, UR31, URZ ;  /* 0x0000001f1c1f7299 */ /* 0x000fc600080006ff */
[----:B------:R-:W-:Y:S09]  /*1620*/  BRA.U UP1, `(.L_x_19) ;  /* 0x0000000101447547 */ /* 0x000ff2000b800000 */
[----:B------:R-:W1:Y:S01]  /*1630*/  LDCU.128 UR8, c[0x0][0xb10] ;  /* 0x00016200ff0877ac */ /* 0x000e620008000c00 */
[----:B------:R-:W2:Y:S01]  /*1640*/  LDCU UR12, c[0x0][0xb0c] ;  /* 0x00016180ff0c77ac */ /* 0x000ea20008000800 */
[----:B------:R-:W3:Y:S01]  /*1650*/  LDCU UR13, c[0x0][0xb20] ;  /* 0x00016400ff0d77ac */ /* 0x000ee20008000800 */
[----:B-1----:R-:W-:Y:S02]  /*1660*/  UIMAD.WIDE.U32 UR6, UR20, UR8, URZ ;  /* 0x00000008140672a5 */ /* 0x002fe4000f8e00ff */
[----:B------:R-:W-:Y:S02]  /*1670*/  UIMAD.WIDE.U32 UR4, UR26, UR11, URZ ;  /* 0x0000000b1a0472a5 */ /* 0x000fe4000f8e00ff */
[----:B--2---:R-:W-:Y:S02]  /*1680*/  UISETP.NE.AND UP2, UPT, UR12, 0x1, UPT ;  /* 0x000000010c00788c */ /* 0x004fe4000bf45270 */
[----:B------:R-:W-:Y:S01]  /*1690*/  UISETP.NE.AND UP1, UPT, UR10, 0x1, UPT ;  /* 0x000000010a00788c */ /* 0x000fe2000bf25270 */
[----:B------:R-:W-:-:S02]  /*16a0*/  UMOV UR6, UR7 ;  /* 0x0000000700067c82 */ /* 0x000fc40008000000 */
[----:B------:R-:W-:Y:S01]  /*16b0*/  UMOV UR4, UR5 ;  /* 0x0000000500047c82 */ /* 0x000fe20008000000 */
[----:B------:R-:W-:Y:S02]  /*16c0*/  USHF.R.U32.HI UR6, URZ, UR9, UR6 ;  /* 0x00000009ff067299 */ /* 0x000fe40008011606 */
[----:B---3--:R-:W-:Y:S02]  /*16d0*/  USHF.R.U32.HI UR4, URZ, UR13, UR4 ;  /* 0x0000000dff047299 */ /* 0x008fe40008011604 */
[----:B------:R-:W-:Y:S02]  /*16e0*/  USEL UR5, UR20, UR6, !UP2 ;  /* 0x0000000614057287 */ /* 0x000fe4000d000000 */
[----:B------:R-:W-:-:S04]  /*16f0*/  USEL UR4, UR26, UR4, !UP1 ;  /* 0x000000041a047287 */ /* 0x000fc8000c800000 */
[----:B------:R-:W-:Y:S02]  /*1700*/  UIADD3 UR6, UPT, UPT, -UR4, UR5, URZ ;  /* 0x0000000504067290 */ /* 0x000fe4000fffe1ff */
[----:B------:R-:W-:Y:S02]  /*1710*/  UIADD3 UR4, UPT, UPT, UR4, -UR5, URZ ;  /* 0x8000000504047290 */ /* 0x000fe4000fffe0ff */
[----:B------:R-:W-:Y:S02]  /*1720*/  UIMAD UR26, UR6, UR10, UR26 ;  /* 0x0000000a061a72a4 */ /* 0x000fe4000f8e021a */
[----:B------:R-:W-:-:S12]  /*1730*/  UIMAD UR20, UR4, UR12, UR20 ;  /* 0x0000000c041472a4 */ /* 0x000fd8000f8e0214 */
.L_x_19:
[----:B------:R-:W-:Y:S05]  /*1740*/  BRA.U !UP5, `(.L_x_20) ;  /* 0x000000010d0c7547 */ /* 0x000fea000b800000 */
[----:B------:R-:W-:Y:S01]  /*1750*/  UCGABAR_WAIT ;  /* 0x0000000000007dc7 */ /* 0x000fe20008000000 */
[----:B------:R-:W-:Y:S01]  /*1760*/  CCTL.IVALL ;  /* 0x00000000ff00798f */ /* 0x000fe20002000000 */
[----:B------:R-:W-:Y:S05]  /*1770*/  BRA `(.L_x_21) ;  /* 0x0000000000047947 */ /* 0x000fea0003800000 */
.L_x_20:
[----:B------:R-:W-:Y:S06]  /*1780*/  BAR.SYNC.DEFER_BLOCKING 0x0 ;  /* 0x0000000000007b1d */ /* 0x000fec0000010000 */
.L_x_21:
[----:B------:R-:W-:Y:S05]  /*1790*/  BRA.U UP0, `(.L_x_22) ;  /* 0x0000001500807547 */ /* 0x000fea000b800000 */
[----:B------:R-:W1:Y:S01]  /*17a0*/  LDCU UR6, c[0x0][0x38c] ;  /* 0x00007180ff0677ac */ /* 0x000e620008000800 */
[----:B------:R-:W-:Y:S01]  /*17b0*/  PLOP3.LUT P2, PT, PT, PT, UP3, 0x80, 0x8 ;  /* 0x000000000008781c */ /* 0x000fe20003f4f038 */
[----:B------:R-:W-:Y:S01]  /*17c0*/  IMAD.MOV.U32 R12, RZ, RZ, 0x1 ;  /* 0x00000001ff0c7424 */ /* 0x000fe200078e00ff */
[----:B------:R-:W-:Y:S01]  /*17d0*/  ISETP.NE.AND P3, PT, R3, RZ, P4 ;  /* 0x000000ff0300720c */ /* 0x000fe20002765270 */
[----:B------:R-:W-:Y:S01]  /*17e0*/  USHF.L.U32 UR7, UR24, 0x6, URZ ;  /* 0x0000000618077899 */ /* 0x000fe200080006ff */
[----:B------:R-:W-:Y:S01]  /*17f0*/  PLOP3.LUT P2, PT, P2, PT, PT, 0x8, 0x80 ;  /* 0x000000000080781c */ /* 0x000fe2000174e170 */
[----:B------:R-:W-:Y:S01]  /*1800*/  USHF.L.U32 UR54, UR24, 0x5, URZ ;  /* 0x0000000518367899 */ /* 0x000fe200080006ff */
[----:B------:R-:W-:Y:S01]  /*1810*/  CS2R R10, SRZ ;  /* 0x00000000000a7805 */ /* 0x000fe2000001ff00 */
[----:B------:R-:W-:Y:S01]  /*1820*/  UISETP.NE.AND UP1, UPT, UR18, URZ, UPT ;  /* 0x000000ff1200728c */ /* 0x000fe2000bf25270 */
[----:B------:R-:W-:Y:S01]  /*1830*/  IMAD.MOV.U32 R9, RZ, RZ, RZ ;  /* 0x000000ffff097224 */ /* 0x000fe200078e00ff */
[----:B------:R-:W2:Y:S01]  /*1840*/  LDCU UR48, c[0x0][0x370] ;  /* 0x00006e00ff3077ac */ /* 0x000ea20008000800 */
[----:B------:R-:W-:Y:S01]  /*1850*/  IMAD.MOV.U32 R8, RZ, RZ, 0x1 ;  /* 0x00000001ff087424 */ /* 0x000fe200078e00ff */
[----:B------:R-:W3:Y:S01]  /*1860*/  LDCU.64 UR44, c[0x0][0x348] ;  /* 0x00006900ff2c77ac */ /* 0x000ee20008000a00 */
[----:B-1----:R-:W-:-:S02]  /*1870*/  UIADD3 UR5, UPT, UPT, UR6, 0x7f, URZ ;  /* 0x0000007f06057890 */ /* 0x002fc4000fffe0ff */
[----:B------:R-:W-:Y:S02]  /*1880*/  UIADD3 UR56, UPT, UPT, UR6, 0xfe, URZ ;  /* 0x000000fe06387890 */ /* 0x000fe4000fffe0ff */
[----:B------:R-:W-:Y:S01]  /*1890*/  USHF.R.S32.HI UR4, URZ, 0x1f, UR5 ;  /* 0x0000001fff047899 */ /* 0x000fe20008011405 */
[----:B------:R-:W1:Y:S03]  /*18a0*/  LDCU UR47, c[0x0][0x374] ;  /* 0x00006e80ff2f77ac */ /* 0x000e660008000800 */
[----:B------:R-:W-:Y:S02]  /*18b0*/  ULEA.HI UR4, UR4, UR5, URZ, 0x7 ;  /* 0x0000000504047291 */ /* 0x000fe4000f8f38ff */
[----:B------:R-:W-:Y:S02]  /*18c0*/  UIADD3 UR5, UPT, UPT, UR6, -0x1, URZ ;  /* 0xffffffff06057890 */ /* 0x000fe4000fffe0ff */
[----:B------:R-:W-:-:S02]  /*18d0*/  USHF.R.S32.HI UR50, URZ, 0x7, UR4 ;  /* 0x00000007ff327899 */ /* 0x000fc40008011404 */
[----:B------:R-:W-:Y:S02]  /*18e0*/  UISETP.GE.U32.AND UP2, UPT, UR5, -0xff, UPT ;  /* 0xffffff010500788c */ /* 0x000fe4000bf46070 */
[----:B------:R-:W-:Y:S02]  /*18f0*/  UISETP.LT.U32.AND UP0, UPT, UR50, 0x4, UPT ;  /* 0x000000043200788c */ /* 0x000fe4000bf01070 */
[----:B------:R-:W-:Y:S02]  /*1900*/  ULOP3.LUT UR5, UR7, 0x40, URZ, 0xc0, !UPT ;  /* 0x0000004007057892 */ /* 0x000fe4000f8ec0ff */
[----:B------:R-:W-:Y:S02]  /*1910*/  USEL UR49, UR50, 0x4, UP0 ;  /* 0x0000000432317887 */ /* 0x000fe40008000000 */
[----:B------:R-:W-:Y:S02]  /*1920*/  ULOP3.LUT UR54, UR54, 0x20, URZ, 0xc0, !UPT ;  /* 0x0000002036367892 */ /* 0x000fe4000f8ec0ff */
[----:B------:R-:W-:-:S02]  /*1930*/  UIADD3 UR4, UPT, UPT, UR49, -0x1, URZ ;  /* 0xffffffff31047890 */ /* 0x000fc4000fffe0ff */
[----:B------:R-:W-:Y:S02]  /*1940*/  @UP2 UIADD3 UR4, UPT, UPT, UR49, URZ, URZ ;  /* 0x000000ff31042290 */ /* 0x000fe4000fffe0ff */
[----:B------:R-:W-:Y:S02]  /*1950*/  USEL UR38, UR40, 0x2, UP1 ;  /* 0x0000000228267887 */ /* 0x000fe40008800000 */
[----:B------:R-:W-:Y:S02]  /*1960*/  ULEA.HI UR52, UR37, UR5, URZ, 0x1a ;  /* 0x0000000525347291 */ /* 0x000fe4000f8fd0ff */
[----:B------:R-:W-:Y:S02]  /*1970*/  UIADD3 UR53, UPT, UPT, UR50, -UR49, URZ ;  /* 0x8000003132357290 */ /* 0x000fe4000fffe0ff */
[----:B------:R-:W-:Y:S02]  /*1980*/  UIADD3 UR39, UPT, UPT, UR4, 0x1, URZ ;  /* 0x0000000104277890 */ /* 0x000fe4000fffe0ff */
[----:B------:R-:W-:Y:S01]  /*1990*/  UIADD3 UR51, UPT, UPT, -UR4, URZ, URZ ;  /* 0x000000ff04337290 */ /* 0x000fe2000fffe1ff */
[----:B-123--:R-:W-:-:S11]  /*19a0*/  UMOV UR29, URZ ;  /* 0x000000ff001d7c82 */ /* 0x00efd60008000000 */
.L_x_46:
[----:B------:R-:W-:Y:S01]  /*19b0*/  UISETP.NE.AND UP0, UPT, UR55, URZ, UPT ;  /* 0x000000ff3700728c */ /* 0x000fe2000bf05270 */
[----:B------:R-:W1:Y:S08]  /*19c0*/  S2UR UR55, SR_CgaCtaId ;  /* 0x00000000003779c3 */ /* 0x000e700000008800 */
[----:B---3--:R-:W-:Y:S05]  /*19d0*/  BRA.U UP0, `(.L_x_23) ;  /* 0x0000000100347547 */ /* 0x008fea000b800000 */
[----:B------:R-:W2:Y:S01]  /*19e0*/  S2R R0, SR_CgaCtaId ;  /* 0x0000000000007919 */ /* 0x000ea20000008800 */
[----:B------:R-:W-:-:S04]  /*19f0*/  MOV R2, 0x400 ;  /* 0x0000040000027802 */ /* 0x000fc80000000f00 */
[----:B--2---:R-:W-:Y:S02]  /*1a00*/  LEA R0, R0, R2, 0x18 ;  /* 0x0000000200007211 */ /* 0x004fe400078ec0ff */
[----:B------:R-:W-:-:S03]  /*1a10*/  SHF.L.U32 R2, R8, 0x1f, RZ ;  /* 0x0000001f08027819 */ /* 0x000fc600000006ff */
[----:B------:R-:W-:-:S04]  /*1a20*/  IMAD R0, R9, 0x8, R0 ;  /* 0x0000000809007824 */ /* 0x000fc800078e0200 */
[----:B------:R-:W2:Y:S02]  /*1a30*/  SYNCS.PHASECHK.TRANS64.TRYWAIT P0, [R0+URZ+0xf0], R2 ;  /* 0x0000f002000075a7 */ /* 0x000ea400080011ff */
[----:B--2---:R-:W-:Y:S05]  /*1a40*/  @!P0 BRA `(.L_x_24) ;  /* 0x0000006400808947 */ /* 0x004fea0003800000 */
.L_x_137:
[----:B------:R-:W-:Y:S01]  /*1a50*/  VIADD R9, R9, 0x1 ;  /* 0x0000000109097836 */ /* 0x000fe20000000000 */
[----:B------:R2:W-:Y:S04]  /*1a60*/  SYNCS.ARRIVE.TRANS64.A1T0 RZ, [R0+URZ+0xe0], RZ ;  /* 0x0000e0ff00ff79a7 */ /* 0x0005e800081000ff */
[----:B------:R-:W-:-:S04]  /*1a70*/  ISETP.NE.AND P0, PT, R9, 0x2, PT ;  /* 0x000000020900780c */ /* 0x000fc80003f05270 */
[----:B------:R-:W-:Y:S02]  /*1a80*/  SEL R9, R9, RZ, P0 ;  /* 0x000000ff09097207 */ /* 0x000fe40000000000 */
[----:B--2---:R-:W-:-:S04]  /*1a90*/  SEL R0, RZ, 0x1, P0 ;  /* 0x00000001ff007807 */ /* 0x004fc80000000000 */
[----:B------:R-:W-:-:S07]  /*1aa0*/  LOP3.LUT R8, R8, R0, RZ, 0x3c, !PT ;  /* 0x0000000008087212 */ /* 0x000fce00078e3cff */
.L_x_23:
[----:B------:R-:W-:Y:S01]  /*1ab0*/  UMOV UR21, 0x400 ;  /* 0x0000040000157882 */ /* 0x000fe20000000000 */
[----:B------:R-:W-:Y:S01]  /*1ac0*/  SHF.L.U32 R0, R12, 0x1f, RZ ;  /* 0x0000001f0c007819 */ /* 0x000fe200000006ff */
[----:B-1----:R-:W-:Y:S02]  /*1ad0*/  ULEA UR21, UR55, UR21, 0x18 ;  /* 0x0000001537157291 */ /* 0x002fe4000f8ec0ff */
[----:B------:R-:W-:Y:S02]  /*1ae0*/  UISETP.GE.U32.AND UP0, UPT, UR56, 0xff, UPT ;  /* 0x000000ff3800788c */ /* 0x000fe4000bf06070 */
[----:B------:R-:W-:Y:S02]  /*1af0*/  ULEA UR4, UR29, UR21, 0x3 ;  /* 0x000000151d047291 */ /* 0x000fe4000f8e18ff */
[----:B------:R-:W-:Y:S01]  /*1b00*/  ULEA UR19, UR26, UR54, 0x6 ;  /* 0x000000361a137291 */ /* 0x000fe2000f8e30ff */
[----:B------:R-:W-:-:S06]  /*1b10*/  UMOV UR13, URZ ;  /* 0x000000ff000d7c82 */ /* 0x000fcc0008000000 */
[----:B------:R1:W2:Y:S01]  /*1b20*/  SYNCS.PHASECHK.TRANS64.TRYWAIT P1, [UR4+0x20], R0 ;  /* 0x00002000ff0075a7 */ /* 0x0002a20008021104 */
[----:B------:R-:W-:-:S04]  /*1b30*/  ULEA.HI UR4, UR20, UR20, URZ, 0x1 ;  /* 0x0000001414047291 */ /* 0x000fc8000f8f08ff */
[----:B------:R-:W-:-:S04]  /*1b40*/  USHF.L.U32 UR4, UR4, 0x6, URZ ;  /* 0x0000000604047899 */ /* 0x000fc800080006ff */
[----:B------:R-:W-:-:S04]  /*1b50*/  ULOP3.LUT UR35, UR4, 0xffffff80, URZ, 0xc0, !UPT ;  /* 0xffffff8004237892 */ /* 0x000fc8000f8ec0ff */
[----:B------:R-:W-:Y:S01]  /*1b60*/  UIADD3 UR35, UPT, UPT, UR52, UR35, URZ ;  /* 0x0000002334237290 */ /* 0x000fe2000fffe0ff */
[----:B------:R-:W-:Y:S11]  /*1b70*/  BRA.U !UP0, `(.L_x_25) ;  /* 0x0000000508107547 */ /* 0x000ff6000b800000 */
[----:B------:R-:W-:Y:S01]  /*1b80*/  UMOV UR30, UR51 ;  /* 0x00000033001e7c82 */ /* 0x000fe20008000000 */
[----:B------:R-:W-:Y:S01]  /*1b90*/  UMOV UR6, UR29 ;  /* 0x0000001d00067c82 */ /* 0x000fe20008000000 */
[----:B------:R-:W-:-:S05]  /*1ba0*/  UMOV UR26, 0x40 ;  /* 0x00000040001a7882 */ /* 0x000fca0000000000 */
.L_x_33:
[----:B------:R-:W-:Y:S01]  /*1bb0*/  ULEA UR5, UR6, UR21, 0x3 ;  /* 0x0000001506057291 */ /* 0x000fe2000f8e18ff */
[----:B--2---:R-:W-:Y:S01]  /*1bc0*/  @P4 MOV R2, 0xc000 ;  /* 0x0000c00000024802 */ /* 0x004fe20000000f00 */
[----:B--23--:R-:W-:Y:S10]  /*1bd0*/  @P1 BRA `(.L_x_26) ;  /* 0x00000000000c1947 */ /* 0x00cff40003800000 */
[----:B------:R-:W-:-:S04]  /*1be0*/  SHF.L.U32 R3, R12, 0x1f, RZ ;  /* 0x0000001f0c037819 */ /* 0x000fc800000006ff */
[----:B------:R-:W2:Y:S02]  /*1bf0*/  SYNCS.PHASECHK.TRANS64.TRYWAIT P0, [UR5+0x20], R3 ;  /* 0x00002003ff0075a7 */ /* 0x000ea40008001105 */
[----:B--2---:R-:W-:Y:S05]  /*1c00*/  @!P0 BRA `(.L_x_27) ;  /* 0x0000006400248947 */ /* 0x004fea0003800000 */
.L_x_26:
[----:B------:R2:W-:Y:S01]  /*1c10*/  @P4 SYNCS.ARRIVE.TRANS64 RZ, [UR5], R2 ;  /* 0x00000002ffff49a7 */ /* 0x0005e20008000005 */
[----:B------:R-:W-:Y:S02]  /*1c20*/  ULOP3.LUT UR4, UR38, 0x2, URZ, 0xfc, !UPT ;  /* 0x0000000226047892 */ /* 0x000fe4000f8efcff */
[----:B------:R-:W-:Y:S02]  /*1c30*/  UIADD3 UR30, UPT, UPT, UR30, 0x1, URZ ;  /* 0x000000011e1e7890 */ /* 0x000fe4000fffe0ff */
[----:B------:R-:W-:Y:S02]  /*1c40*/  UISETP.NE.AND UP0, UPT, UR4, 0x2, UPT ;  /* 0x000000020400788c */ /* 0x000fe4000bf05270 */
[----:B------:R-:W-:-:S07]  /*1c50*/  UISETP.NE.AND UP2, UPT, UR30, 0x1, UPT ;  /* 0x000000011e00788c */ /* 0x000fce000bf45270 */
[----:B------:R-:W-:Y:S05]  /*1c60*/  BRA.U UP0, `(.L_x_28) ;  /* 0x0000000100047547 */ /* 0x000fea000b800000 */
[----:B------:R-:W-:Y:S05]  /*1c70*/  BPT.TRAP 0x1 ;  /* 0x000000040000795c */ /* 0x000fea0000300000 */
.L_x_28:
[----:B------:R-:W-:Y:S04]  /*1c80*/  BSSY.RECONVERGENT B0, `(.L_x_29) ;  /* 0x0000003000007945 */ /* 0x000fe80003800200 */
[----:B------:R-:W-:Y:S05]  /*1c90*/  @!P3 BRA `(.L_x_30) ;  /* 0x000000000004b947 */ /* 0x000fea0003800000 */
[----:B------:R-:W-:Y:S05]  /*1ca0*/  BPT.TRAP 0x1 ;  /* 0x000000040000795c */ /* 0x000fea0000300000 */
.L_x_30:
[----:B------:R-:W-:Y:S05]  /*1cb0*/  BSYNC.RECONVERGENT B0 ;  /* 0x0000000000007941 */ /* 0x000fea0003800200 */
.L_x_29:
[----:B------:R-:W-:Y:S01]  /*1cc0*/  UIADD3 UR4, UPT, UPT, UR6, 0x1, URZ ;  /* 0x0000000106047890 */ /* 0x000fe2000fffe0ff */
[----:B------:R-:W-:Y:S01]  /*1cd0*/  BSSY.RECONVERGENT B0, `(.L_x_31) ;  /* 0x000002a000007945 */ /* 0x000fe20003800200 */
[----:B------:R-:W-:Y:S02]  /*1ce0*/  ELECT P0, URZ, PT ;  /* 0x0000000000ff782f */ /* 0x000fe40003800000 */
[----:B------:R-:W-:-:S04]  /*1cf0*/  UISETP.NE.AND UP0, UPT, UR4, 0x4, UPT ;  /* 0x000000040400788c */ /* 0x000fc8000bf05270 */
[----:B------:R-:W-:Y:S02]  /*1d00*/  USEL UR7, URZ, 0x1, UP0 ;  /* 0x00000001ff077887 */ /* 0x000fe40008000000 */
[----:B------:R-:W-:-:S04]  /*1d10*/  USEL UR29, UR4, URZ, UP0 ;  /* 0x000000ff041d7287 */ /* 0x000fc80008000000 */
[----:B------:R-:W-:Y:S01]  /*1d20*/  ULEA UR4, UR29, UR21, 0x3 ;  /* 0x000000151d047291 */ /* 0x000fe2000f8e18ff */
[----:B------:R-:W-:-:S04]  /*1d30*/  LOP3.LUT R12, R12, UR7, RZ, 0x3c, !PT ;  /* 0x000000070c0c7c12 */ /* 0x000fc8000f8e3cff */
[----:B-1----:R-:W-:-:S04]  /*1d40*/  SHF.L.U32 R0, R12, 0x1f, RZ ;  /* 0x0000001f0c007819 */ /* 0x002fc800000006ff */
[----:B------:R1:W3:Y:S01]  /*1d50*/  SYNCS.PHASECHK.TRANS64.TRYWAIT P1, [UR4+0x20], R0 ;  /* 0x00002000ff0075a7 */ /* 0x0002e20008021104 */
[----:B------:R-:W-:Y:S05]  /*1d60*/  @!P0 BRA `(.L_x_32) ;  /* 0x0000000000808947 */ /* 0x000fea0003800000 */
[----:B------:R-:W-:Y:S02]  /*1d70*/  USHF.L.U32 UR4, UR6, 0xd, URZ ;  /* 0x0000000d06047899 */ /* 0x000fe400080006ff */
[----:B------:R-:W-:Y:S02]  /*1d80*/  UIADD3 UR22, UP1, UPT, UR44, 0x80, URZ ;  /* 0x000000802c167890 */ /* 0x000fe4000ff3e0ff */
[----:B------:R-:W-:Y:S02]  /*1d90*/  ULOP3.LUT UR24, UR4, UR37, URZ, 0xfc, !UPT ;  /* 0x0000002504187292 */ /* 0x000fe4000f8efcff */
[----:B------:R-:W-:Y:S02]  /*1da0*/  UIADD3 UR14, UP0, UPT, UR44, 0x180, URZ ;  /* 0x000001802c0e7890 */ /* 0x000fe4000ff1e0ff */
[----:B------:R-:W-:Y:S02]  /*1db0*/  ULEA UR24, UR24, UR21, 0x1 ;  /* 0x0000001518187291 */ /* 0x000fe4000f8e08ff */
[----:B------:R-:W-:-:S02]  /*1dc0*/  UIADD3 UR4, UPT, UPT, UR21, UR4, URZ ;  /* 0x0000000415047290 */ /* 0x000fc4000fffe0ff */
[----:B------:R-:W-:Y:S02]  /*1dd0*/  UIADD3 UR34, UPT, UPT, UR26, -0x40, URZ ;  /* 0xffffffc01a227890 */ /* 0x000fe4000fffe0ff */
[----:B------:R-:W-:Y:S02]  /*1de0*/  ULOP3.LUT UR33, UR5, 0xfefffff8, URZ, 0xc0, !UPT ;  /* 0xfefffff805217892 */ /* 0x000fe4000f8ec0ff */
[----:B------:R-:W-:Y:S02]  /*1df0*/  UIADD3.X UR23, UPT, UPT, URZ, UR45, URZ, UP1, !UPT ;  /* 0x0000002dff177290 */ /* 0x000fe40008ffe4ff */
[----:B------:R-:W-:Y:S02]  /*1e00*/  UIADD3 UR32, UPT, UPT, UR24, 0x3300, URZ ;  /* 0x0000330018207890 */ /* 0x000fe4000fffe0ff */
[----:B------:R-:W-:Y:S02]  /*1e10*/  UPRMT UR7, URZ, 0x5410, UR31 ;  /* 0x00005410ff077896 */ /* 0x000fe4000800001f */
[----:B------:R-:W-:-:S02]  /*1e20*/  UIADD3 UR24, UPT, UPT, UR24, 0x5300, URZ ;  /* 0x0000530018187890 */ /* 0x000fc4000fffe0ff */
[----:B------:R-:W-:Y:S02]  /*1e30*/  UIADD3.X UR15, UPT, UPT, URZ, UR45, URZ, UP0, !UPT ;  /* 0x0000002dff0f7290 */ /* 0x000fe400087fe4ff */
[----:B------:R-:W-:Y:S02]  /*1e40*/  UIADD3 UR16, UPT, UPT, UR4, 0x13300, URZ ;  /* 0x0001330004107890 */ /* 0x000fe4000fffe0ff */
[----:B------:R-:W-:Y:S01]  /*1e50*/  UIADD3 UR8, UPT, UPT, UR4, 0x14300, URZ ;  /* 0x0001430004087890 */ /* 0x000fe2000fffe0ff */
[----:B------:R-:W-:Y:S01]  /*1e60*/  UMOV UR40, 0x0 ;  /* 0x0000000000287882 */ /* 0x000fe20000000000 */
[----:B------:R-:W-:Y:S01]  /*1e70*/  UMOV UR41, 0x10000000 ;  /* 0x1000000000297882 */ /* 0x000fe20000000000 */
[----:B------:R-:W-:Y:S01]  /*1e80*/  UMOV UR27, UR35 ;  /* 0x00000023001b7c82 */ /* 0x000fe20008000000 */
[----:B------:R-:W-:Y:S01]  /*1e90*/  UMOV UR28, UR36 ;  /* 0x00000024001c7c82 */ /* 0x000fe20008000000 */
[----:B------:R-:W-:Y:S01]  /*1ea0*/  UMOV UR25, UR33 ;  /* 0x0000002100197c82 */ /* 0x000fe20008000000 */
[----:B------:R-:W-:Y:S01]  /*1eb0*/  UMOV UR20, UR36 ;  /* 0x0000002400147c82 */ /* 0x000fe20008000000 */
[----:B------:R-:W-:Y:S01]  /*1ec0*/  UMOV UR17, UR33 ;  /* 0x0000002100117c82 */ /* 0x000fe20008000000 */
[----:B------:R-:W-:Y:S01]  /*1ed0*/  UMOV UR18, UR34 ;  /* 0x0000002200127c82 */ /* 0x000fe20008000000 */
[----:B------:R4:W-:Y:S01]  /*1ee0*/  UTMALDG.3D.MULTICAST.2CTA [UR32], [UR22], UR7, desc[UR40] ;  /* 0x00002820160073b4 */ /* 0x0009e20008211807 */
[----:B------:R-:W-:Y:S01]  /*1ef0*/  UMOV UR10, UR26 ;  /* 0x0000001a000a7c82 */ /* 0x000fe20008000000 */
[----:B------:R-:W-:Y:S01]  /*1f00*/  UMOV UR11, UR19 ;  /* 0x00000013000b7c82 */ /* 0x000fe20008000000 */
[----:B------:R-:W-:Y:S01]  /*1f10*/  UMOV UR12, UR36 ;  /* 0x00000024000c7c82 */ /* 0x000fe20008000000 */
[----:B------:R-:W-:Y:S01]  /*1f20*/  UMOV UR9, UR33 ;  /* 0x0000002100097c82 */ /* 0x000fe20008000000 */
[----:B------:R4:W-:Y:S01]  /*1f30*/  UTMALDG.3D.MULTICAST.2CTA [UR24], [UR22], UR7, desc[UR40] ;  /* 0x00002818160073b4 */ /* 0x0009e20008211807 */
[----:B------:R4:W-:Y:S01]  /*1f40*/  UTMALDG.3D.2CTA [UR16], [UR14], desc[UR40] ;  /* 0x000028100e0075b4 */ /* 0x0009e20008211000 */
[----:B------:R4:W-:Y:S02]  /*1f50*/  UTMALDG.3D.2CTA [UR8], [UR14], desc[UR40] ;  /* 0x000028080e0075b4 */ /* 0x0009e40008211000 */
[----:B----4-:R-:W-:Y:S01]  /*1f60*/  NOP ;  /* 0x0000000000007918 */ /* 0x010fe20000000000 */
.L_x_32:
[----:B------:R-:W-:Y:S05]  /*1f70*/  BSYNC.RECONVERGENT B0 ;  /* 0x0000000000007941 */ /* 0x000fea0003800200 */
.L_x_31:
[----:B------:R-:W-:Y:S01]  /*1f80*/  UIADD3 UR26, UPT, UPT, UR26, 0x80, URZ ;  /* 0x000000801a1a7890 */ /* 0x000fe2000fffe0ff */
[----:B------:R-:W-:Y:S01]  /*1f90*/  UMOV UR6, UR29 ;  /* 0x0000001d00067c82 */ /* 0x000fe20008000000 */
[----:B------:R-:W-:Y:S01]  /*1fa0*/  UMOV UR13, UR39 ;  /* 0x00000027000d7c82 */ /* 0x000fe20008000000 */
[----:B------:R-:W-:Y:S09]  /*1fb0*/  BRA.U UP2, `(.L_x_33) ;  /* 0xfffffff902fc7547 */ /* 0x000ff2000b83ffff */
.L_x_25:
[----:B------:R-:W-:Y:S01]  /*1fc0*/  ULEA UR4, UR29, UR21, 0x3 ;  /* 0x000000151d047291 */ /* 0x000fe2000f8e18ff */
[----:B-1----:R-:W-:Y:S01]  /*1fd0*/  SHF.L.U32 R0, R12, 0x1f, RZ ;  /* 0x0000001f0c007819 */ /* 0x002fe200000006ff */
[----:B------:R-:W-:Y:S01]  /*1fe0*/  @!P2 SYNCS.ARRIVE.TRANS64.A1T0 RZ, [UR21+0x78], RZ ;  /* 0x000078ffffffa9a7 */ /* 0x000fe20008100015 */
[----:B------:R-:W-:-:S06]  /*1ff0*/  UISETP.GT.AND UP0, UPT, UR50, UR49, UPT ;  /* 0x000000313200728c */ /* 0x000fcc000bf04270 */
[----:B--23--:R1:W2:Y:S03]  /*2000*/  SYNCS.PHASECHK.TRANS64.TRYWAIT P1, [UR4+0x20], R0 ;  /* 0x00002000ff0075a7 */ /* 0x00c2a60008021104 */
[----:B------:R-:W-:Y:S05]  /*2010*/  BRA.U !UP0, `(.L_x_34) ;  /* 0x0000000508087547 */ /* 0x000fea000b800000 */
[----:B------:R-:W-:Y:S01]  /*2020*/  UIADD3 UR30, UPT, UPT, UR53, UR13, URZ ;  /* 0x0000000d351e7290 */ /* 0x000fe2000fffe0ff */
[----:B------:R-:W-:-:S11]  /*2030*/  UMOV UR7, UR29 ;  /* 0x0000001d00077c82 */ /* 0x000fd60008000000 */
.L_x_42:
[----:B------:R-:W-:Y:S01]  /*2040*/  ULEA UR6, UR7, UR21, 0x3 ;  /* 0x0000001507067291 */ /* 0x000fe2000f8e18ff */
[----:B--2---:R-:W-:Y:S01]  /*2050*/  @P4 MOV R2, 0xc000 ;  /* 0x0000c00000024802 */ /* 0x004fe20000000f00 */
[----:B--23--:R-:W-:Y:S10]  /*2060*/  @P1 BRA `(.L_x_35) ;  /* 0x00000000000c1947 */ /* 0x00cff40003800000 */
[----:B------:R-:W-:-:S04]  /*2070*/  SHF.L.U32 R3, R12, 0x1f, RZ ;  /* 0x0000001f0c037819 */ /* 0x000fc800000006ff */
[----:B------:R-:W2:Y:S02]  /*2080*/  SYNCS.PHASECHK.TRANS64.TRYWAIT P0, [UR6+0x20], R3 ;  /* 0x00002003ff0075a7 */ /* 0x000ea40008001106 */
[----:B--2---:R-:W-:Y:S05]  /*2090*/  @!P0 BRA `(.L_x_36) ;  /* 0x0000006000188947 */ /* 0x004fea0003800000 */
.L_x_35:
[----:B------:R2:W-:Y:S01]  /*20a0*/  @P4 SYNCS.ARRIVE.TRANS64 RZ, [UR6], R2 ;  /* 0x00000002ffff49a7 */ /* 0x0005e20008000006 */
[----:B------:R-:W-:-:S04]  /*20b0*/  ULOP3.LUT UR4, UR38, 0x2, URZ, 0xfc, !UPT ;  /* 0x0000000226047892 */ /* 0x000fc8000f8efcff */
[----:B------:R-:W-:-:S09]  /*20c0*/  UISETP.NE.AND UP0, UPT, UR4, 0x2, UPT ;  /* 0x000000020400788c */ /* 0x000fd2000bf05270 */
[----:B------:R-:W-:Y:S05]  /*20d0*/  BRA.U UP0, `(.L_x_37) ;  /* 0x0000000100047547 */ /* 0x000fea000b800000 */
[----:B------:R-:W-:Y:S05]  /*20e0*/  BPT.TRAP 0x1 ;  /* 0x000000040000795c */ /* 0x000fea0000300000 */
.L_x_37:
[----:B------:R-:W-:Y:S04]  /*20f0*/  BSSY.RECONVERGENT B0, `(.L_x_38) ;  /* 0x0000003000007945 */ /* 0x000fe80003800200 */
[----:B------:R-:W-:Y:S05]  /*2100*/  @!P3 BRA `(.L_x_39) ;  /* 0x000000000004b947 */ /* 0x000fea0003800000 */
[----:B------:R-:W-:Y:S05]  /*2110*/  BPT.TRAP 0x1 ;  /* 0x000000040000795c */ /* 0x000fea0000300000 */
.L_x_39:
[----:B------:R-:W-:Y:S05]  /*2120*/  BSYNC.RECONVERGENT B0 ;  /* 0x0000000000007941 */ /* 0x000fea0003800200 */
.L_x_38:
        /* <DEDUP_REMOVED lines=14> */
[----:B------:R-:W-:Y:S02]  /*2210*/  USHF.L.U32 UR34, UR13, 0x7, URZ ;  /* 0x000000070d227899 */ /* 0x000fe400080006ff */
[----:B------:R-:W-:Y:S02]  /*2220*/  ULEA UR24, UR24, UR21, 0x1 ;  /* 0x0000001518187291 */ /* 0x000fe4000f8e08ff */
[----:B------:R-:W-:-:S02]  /*2230*/  UIADD3 UR22, UP0, UPT, UR44, 0x180, URZ ;  /* 0x000001802c167890 */ /* 0x000fc4000ff1e0ff */
[----:B------:R-:W-:Y:S02]  /*2240*/  UIADD3 UR4, UPT, UPT, UR21, UR4, URZ ;  /* 0x0000000415047290 */ /* 0x000fe4000fffe0ff */
[----:B------:R-:W-:Y:S02]  /*2250*/  ULOP3.LUT UR33, UR6, 0xfefffff8, URZ, 0xc0, !UPT ;  /* 0xfefffff806217892 */ /* 0x000fe4000f8ec0ff */
[----:B------:R-:W-:Y:S02]  /*2260*/  UIADD3.X UR15, UPT, UPT, URZ, UR45, URZ, UP1, !UPT ;  /* 0x0000002dff0f7290 */ /* 0x000fe40008ffe4ff */
[----:B------:R-:W-:Y:S02]  /*2270*/  UIADD3 UR32, UPT, UPT, UR24, 0x3300, URZ ;  /* 0x0000330018207890 */ /* 0x000fe4000fffe0ff */
[----:B------:R-:W-:Y:S02]  /*2280*/  UPRMT UR5, URZ, 0x5410, UR31 ;  /* 0x00005410ff057896 */ /* 0x000fe4000800001f */
[----:B------:R-:W-:-:S02]  /*2290*/  UIADD3 UR26, UPT, UPT, UR34, 0x40, URZ ;  /* 0x00000040221a7890 */ /* 0x000fc4000fffe0ff */
[----:B------:R-:W-:Y:S02]  /*22a0*/  UIADD3 UR24, UPT, UPT, UR24, 0x5300, URZ ;  /* 0x0000530018187890 */ /* 0x000fe4000fffe0ff */
        /* <DEDUP_REMOVED lines=20> */
.L_x_41:
[----:B------:R-:W-:Y:S05]  /*23f0*/  BSYNC.RECONVERGENT B0 ;  /* 0x0000000000007941 */ /* 0x000fea0003800200 */
.L_x_40:
[----:B------:R-:W-:Y:S01]  /*2400*/  UIADD3 UR13, UPT, UPT, UR13, 0x1, URZ ;  /* 0x000000010d0d7890 */ /* 0x000fe2000fffe0ff */
[----:B------:R-:W-:-:S03]  /*2410*/  UMOV UR7, UR29 ;  /* 0x0000001d00077c82 */ /* 0x000fc60008000000 */
[----:B------:R-:W-:-:S09]  /*2420*/  UISETP.NE.AND UP0, UPT, UR13, UR30, UPT ;  /* 0x0000001e0d00728c */ /* 0x000fd2000bf05270 */
[----:B------:R-:W-:Y:S05]  /*2430*/  BRA.U UP0, `(.L_x_42) ;  /* 0xfffffffd00007547 */ /* 0x000fea000b83ffff */
.L_x_34:
[C---:B------:R-:W-:Y:S01]  /*2440*/  LEA R3, R11.reuse, UR21, 0x3 ;  /* 0x000000150b037c11 */ /* 0x040fe2000f8e18ff */
[----:B------:R-:W-:Y:S01]  /*2450*/  NOP ;  /* 0x0000000000007918 */ /* 0x000fe20000000000 */
[----:B-1----:R-:W-:Y:S02]  /*2460*/  SHF.L.U32 R0, R10, 0x1f, RZ ;  /* 0x0000001f0a007819 */ /* 0x002fe400000006ff */
[----:B------:R-:W-:Y:S02]  /*2470*/  LEA R4, R11, UR21, 0x4 ;  /* 0x000000150b047c11 */ /* 0x000fe4000f8e20ff */
[----:B------:R-:W1:Y:S02]  /*2480*/  SYNCS.PHASECHK.TRANS64.TRYWAIT P0, [R3+URZ+0x80], R0 ;  /* 0x00008000030075a7 */ /* 0x000e6400080011ff */
[----:B-1----:R-:W-:Y:S05]  /*2490*/  @!P0 BRA `(.L_x_43) ;  /* 0x0000005c00308947 */ /* 0x002fea0003800000 */
.L_x_140:
[----:B------:R-:W4:Y:S01]  /*24a0*/  LDS.128 R4, [R4+0x110] ;  /* 0x0001100004047984 */ /* 0x000f220000000c00 */
[----:B------:R-:W-:Y:S01]  /*24b0*/  UISETP.GE.AND UP0, UPT, UR42, 0x1, UPT ;  /* 0x000000012a00788c */ /* 0x000fe2000bf06270 */
[----:B------:R-:W-:Y:S01]  /*24c0*/  @!PT LDS RZ, [RZ] ;  /* 0x00000000fffff984 */ /* 0x000fe20000000800 */
[----:B------:R-:W-:Y:S01]  /*24d0*/  @!PT LDS RZ, [RZ] ;  /* 0x00000000fffff984 */ /* 0x000fe20000000800 */
[----:B------:R-:W-:Y:S01]  /*24e0*/  @!PT LDS RZ, [RZ] ;  /* 0x00000000fffff984 */ /* 0x000fe20000000800 */
[----:B------:R-:W-:Y:S01]  /*24f0*/  @!PT LDS RZ, [RZ] ;  /* 0x00000000fffff984 */ /* 0x000fe20000000800 */
[----:B------:R1:W-:Y:S06]  /*2500*/  MEMBAR.ALL.CTA ;  /* 0x0000000000007992 */ /* 0x0003ec0000008000 */
[----:B-1----:R-:W1:Y:S01]  /*2510*/  FENCE.VIEW.ASYNC.S ;  /* 0x00000000000073c6 */ /* 0x002e620000000000 */
[----:B----4-:R-:W-:-:S13]  /*2520*/  LOP3.LUT P0, RZ, R6, 0x1, RZ, 0xc0, !PT ;  /* 0x0000000106ff7812 */ /* 0x010fda000780c0ff */
[----:B-1----:R-:W-:Y:S01]  /*2530*/  VOTEU.ANY UP1, P0 ;  /* 0x0000000000ff7886 */ /* 0x002fe20000020100 */
[----:B------:R-:W-:-:S13]  /*2540*/  PLOP3.LUT P0, PT, PT, PT, UP1, 0x80, 0x8 ;  /* 0x000000000008781c */ /* 0x000fda0003f0f018 */
[----:B------:R-:W-:Y:S02]  /*2550*/  @P0 LOP3.LUT R0, R5, 0xffff, RZ, 0xc0, !PT ;  /* 0x0000ffff05000812 */ /* 0x000fe400078ec0ff */
[----:B--2---:R-:W-:Y:S02]  /*2560*/  @P0 MOV R2, R4 ;  /* 0x0000000400020202 */ /* 0x004fe40000000f00 */
[----:B------:R-:W-:Y:S01]  /*2570*/  @P0 R2UR UR5, R0 ;  /* 0x00000000000502ca */ /* 0x000fe200000e0000 */
[----:B------:R-:W-:Y:S01]  /*2580*/  VIADD R0, R3, 0x90 ;  /* 0x0000009003007836 */ /* 0x000fe20000000000 */
[----:B------:R-:W-:Y:S02]  /*2590*/  @P0 SHF.R.U32.HI R4, RZ, 0x10, R5 ;  /* 0x00000010ff040819 */ /* 0x000fe40000011605 */
[----:B------:R-:W-:Y:S02]  /*25a0*/  @P0 R2UR UR6, R2 ;  /* 0x00000000020602ca */ /* 0x000fe400000e0000 */
[----:B------:R-:W-:-:S02]  /*25b0*/  PRMT R0, RZ, 0x654, R0 ;  /* 0x00000654ff007816 */ /* 0x000fc40000000000 */
[----:B------:R-:W-:Y:S02]  /*25c0*/  @P0 R2UR UR4, R4 ;  /* 0x00000000040402ca */ /* 0x000fe400000e0000 */
[----:B------:R1:W-:Y:S03]  /*25d0*/  SYNCS.ARRIVE.TRANS64.RED.A1T0 RZ, [R0+URZ], RZ ;  /* 0x000000ff00ff79a7 */ /* 0x0003e600081004ff */
[----:B------:R-:W-:-:S04]  /*25e0*/  @UP1 UMOV UR43, UR5 ;  /* 0x00000005002b1c82 */ /* 0x000fc80008000000 */
[----:B------:R-:W-:-:S04]  /*25f0*/  @UP1 UMOV UR46, UR6 ;  /* 0x00000006002e1c82 */ /* 0x000fc80008000000 */
[----:B------:R-:W-:Y:S01]  /*2600*/  @UP1 UMOV UR36, UR4 ;  /* 0x0000000400241c82 */ /* 0x000fe20008000000 */
[----:B------:R-:W-:Y:S05]  /*2610*/  BRA.U !UP0, `(.L_x_44) ;  /* 0x0000000108d47547 */ /* 0x000fea000b800000 */
[----:B------:R-:W2:Y:S01]  /*2620*/  LDCU.128 UR12, c[0x0][0xb10] ;  /* 0x00016200ff0c77ac */ /* 0x000ea20008000c00 */
[----:B------:R-:W4:Y:S01]  /*2630*/  LDCU UR22, c[0x0][0xb20] ;  /* 0x00016400ff1677ac */ /* 0x000f220008000800 */
[----:B------:R-:W3:Y:S01]  /*2640*/  LDCU UR20, c[0x0][0xb0c] ;  /* 0x00016180ff1477ac */ /* 0x000ee20008000800 */
[----:B------:R-:W1:Y:S01]  /*2650*/  LDCU.64 UR8, c[0x0][0xb28] ;  /* 0x00016500ff0877ac */ /* 0x000e620008000a00 */
[----:B------:R-:W-:Y:S02]  /*2660*/  UISETP.NE.AND UP3, UPT, UR42, 0x1, UPT ;  /* 0x000000012a00788c */ /* 0x000fe4000bf65270 */
[----:B--2---:R-:W-:Y:S02]  /*2670*/  UIMAD.WIDE.U32 UR6, UR47, UR15, URZ ;  /* 0x0000000f2f0672a5 */ /* 0x004fe4000f8e00ff */
[----:B------:R-:W-:Y:S02]  /*2680*/  UIMAD.WIDE.U32 UR4, UR48, UR12, URZ ;  /* 0x0000000c300472a5 */ /* 0x000fe4000f8e00ff */
[----:B------:R-:W-:-:S02]  /*2690*/  UISETP.NE.AND UP0, UPT, UR14, 0x1, UPT ;  /* 0x000000010e00788c */ /* 0x000fc4000bf05270 */
[----:B------:R-:W-:Y:S01]  /*26a0*/  UIMAD.WIDE.U32 UR18, UR43, UR15, URZ ;  /* 0x0000000f2b1272a5 */ /* 0x000fe2000f8e00ff */
[----:B------:R-:W-:Y:S02]  /*26b0*/  UMOV UR6, UR7 ;  /* 0x0000000700067c82 */ /* 0x000fe40008000000 */
[----:B------:R-:W-:Y:S01]  /*26c0*/  UMOV UR4, UR5 ;  /* 0x0000000500047c82 */ /* 0x000fe20008000000 */
[----:B----4-:R-:W-:Y:S02]  /*26d0*/  USHF.R.U32.HI UR6, URZ, UR22, UR6 ;  /* 0x00000016ff067299 */ /* 0x010fe40008011606 */
[----:B---3--:R-:W-:Y:S02]  /*26e0*/  UISETP.NE.AND UP2, UPT, UR20, 0x1, UPT ;  /* 0x000000011400788c */ /* 0x008fe4000bf45270 */
[----:B------:R-:W-:Y:S02]  /*26f0*/  USHF.R.U32.HI UR4, URZ, UR13, UR4 ;  /* 0x0000000dff047299 */ /* 0x000fe40008011604 */
[----:B------:R-:W-:-:S02]  /*2700*/  USEL UR5, UR47, UR6, !UP0 ;  /* 0x000000062f057287 */ /* 0x000fc4000c000000 */
[----:B------:R-:W-:Y:S02]  /*2710*/  USEL UR6, UR48, UR4, !UP2 ;  /* 0x0000000430067287 */ /* 0x000fe4000d000000 */
[----:B-1----:R-:W-:Y:S01]  /*2720*/  UIMAD.WIDE.U32 UR10, UR5, UR8, URZ ;  /* 0x00000008050a72a5 */ /* 0x002fe2000f8e00ff */
[----:B------:R-:W-:Y:S01]  /*2730*/  UMOV UR4, UR19 ;  /* 0x0000001300047c82 */ /* 0x000fe20008000000 */
[----:B------:R-:W-:Y:S02]  /*2740*/  UIMAD.WIDE.U32 UR16, UR46, UR12, URZ ;  /* 0x0000000c2e1072a5 */ /* 0x000fe4000f8e00ff */
[----:B------:R-:W-:-:S03]  /*2750*/  UIMAD.WIDE.U32 UR18, UR6, UR8, URZ ;  /* 0x00000008061272a5 */ /* 0x000fc6000f8e00ff */
[----:B------:R-:W-:Y:S01]  /*2760*/  UMOV UR10, UR11 ;  /* 0x0000000b000a7c82 */ /* 0x000fe20008000000 */
[----:B------:R-:W-:Y:S02]  /*2770*/  USHF.R.U32.HI UR4, URZ, UR22, UR4 ;  /* 0x00000016ff047299 */ /* 0x000fe40008011604 */
[----:B------:R-:W-:Y:S01]  /*2780*/  @UP3 USHF.R.U32.HI UR5, URZ, UR9, UR10 ;  /* 0x00000009ff053299 */ /* 0x000fe2000801160a */
[----:B------:R-:W-:Y:S01]  /*2790*/  UMOV UR16, UR17 ;  /* 0x0000001100107c82 */ /* 0x000fe20008000000 */
[----:B------:R-:W-:Y:S01]  /*27a0*/  UMOV UR18, UR19 ;  /* 0x0000001300127c82 */ /* 0x000fe20008000000 */
[----:B------:R-:W-:Y:S02]  /*27b0*/  USHF.R.U32.HI UR13, URZ, UR13, UR16 ;  /* 0x0000000dff0d7299 */ /* 0x000fe40008011610 */
[----:B------:R-:W-:Y:S02]  /*27c0*/  USEL UR4, UR43, UR4, !UP0 ;  /* 0x000000042b047287 */ /* 0x000fe4000c000000 */
[----:B------:R-:W-:-:S02]  /*27d0*/  @UP3 USHF.R.U32.HI UR6, URZ, UR9, UR18 ;  /* 0x00000009ff063299 */ /* 0x000fc40008011612 */
[----:B------:R-:W-:Y:S02]  /*27e0*/  UIMAD UR7, UR42, UR5, URZ ;  /* 0x000000052a0772a4 */ /* 0x000fe4000f8e02ff */
[----:B------:R-:W-:Y:S02]  /*27f0*/  USEL UR5, UR46, UR13, !UP2 ;  /* 0x0000000d2e057287 */ /* 0x000fe4000d000000 */
[----:B------:R-:W-:Y:S02]  /*2800*/  UIMAD UR10, UR42, UR6, URZ ;  /* 0x000000062a0a72a4 */ /* 0x000fe4000f8e02ff */
[----:B------:R-:W-:Y:S02]  /*2810*/  UISETP.GE.AND UP0, UPT, UR4, UR7, UPT ;  /* 0x000000070400728c */ /* 0x000fe4000bf06270 */
[----:B------:R-:W-:Y:S02]  /*2820*/  UIMAD.WIDE.U32 UR12, UR4, UR8, URZ ;  /* 0x00000008040c72a5 */ /* 0x000fe4000f8e00ff */
[----:B------:R-:W-:-:S02]  /*2830*/  UISETP.GE.OR UP0, UPT, UR5, UR10, UP0 ;  /* 0x0000000a0500728c */ /* 0x000fc40008706670 */
        /* <DEDUP_REMOVED lines=19> */
.L_x_44:
[----:B------:R-:W2:Y:S02]  /*2970*/  LDCU UR4, c[0x0][0xb30] ;  /* 0x00016600ff0477ac */ /* 0x000ea40008000800 */
[----:B--2---:R-:W-:-:S09]  /*2980*/  UISETP.NE.AND UP0, UPT, UR4, 0x1, UPT ;  /* 0x000000010400788c */ /* 0x004fd2000bf05270 */
[----:B------:R-:W-:Y:S05]  /*2990*/  BRA.U UP0, `(.L_x_45) ;  /* 0x0000000100447547 */ /* 0x000fea000b800000 */
[----:B------:R-:W2:Y:S01]  /*29a0*/  LDCU.128 UR8, c[0x0][0xb10] ;  /* 0x00016200ff0877ac */ /* 0x000ea20008000c00 */
[----:B------:R-:W4:Y:S01]  /*29b0*/  LDCU UR12, c[0x0][0xb0c] ;  /* 0x00016180ff0c77ac */ /* 0x000f220008000800 */
[----:B------:R-:W1:Y:S01]  /*29c0*/  LDCU UR13, c[0x0][0xb20] ;  /* 0x00016400ff0d77ac */ /* 0x000e620008000800 */
[----:B--2---:R-:W-:Y:S02]  /*29d0*/  UIMAD.WIDE.U32 UR6, UR46, UR8, URZ ;  /* 0x000000082e0672a5 */ /* 0x004fe4000f8e00ff */
[----:B------:R-:W-:Y:S02]  /*29e0*/  UIMAD.WIDE.U32 UR4, UR43, UR11, URZ ;  /* 0x0000000b2b0472a5 */ /* 0x000fe4000f8e00ff */
[----:B----4-:R-:W-:Y:S02]  /*29f0*/  UISETP.NE.AND UP2, UPT, UR12, 0x1, UPT ;  /* 0x000000010c00788c */ /* 0x010fe4000bf45270 */
[----:B------:R-:W-:Y:S01]  /*2a00*/  UISETP.NE.AND UP0, UPT, UR10, 0x1, UPT ;  /* 0x000000010a00788c */ /* 0x000fe2000bf05270 */
[----:B------:R-:W-:-:S02]  /*2a10*/  UMOV UR6, UR7 ;  /* 0x0000000700067c82 */ /* 0x000fc40008000000 */
[----:B------:R-:W-:Y:S01]  /*2a20*/  UMOV UR4, UR5 ;  /* 0x0000000500047c82 */ /* 0x000fe20008000000 */
[----:B------:R-:W-:Y:S02]  /*2a30*/  USHF.R.U32.HI UR9, URZ, UR9, UR6 ;  /* 0x00000009ff097299 */ /* 0x000fe40008011606 */
[----:B-1----:R-:W-:Y:S02]  /*2a40*/  USHF.R.U32.HI UR4, URZ, UR13, UR4 ;  /* 0x0000000dff047299 */ /* 0x002fe40008011604 */
[----:B------:R-:W-:Y:S02]  /*2a50*/  USEL UR5, UR46, UR9, !UP2 ;  /* 0x000000092e057287 */ /* 0x000fe4000d000000 */
[----:B------:R-:W-:-:S04]  /*2a60*/  USEL UR4, UR43, UR4, !UP0 ;  /* 0x000000042b047287 */ /* 0x000fc8000c000000 */
[----:B------:R-:W-:Y:S02]  /*2a70*/  UIADD3 UR6, UPT, UPT, UR5, -UR4, URZ ;  /* 0x8000000405067290 */ /* 0x000fe4000fffe0ff */
[----:B------:R-:W-:Y:S02]  /*2a80*/  UIADD3 UR4, UPT, UPT, -UR5, UR4, URZ ;  /* 0x0000000405047290 */ /* 0x000fe4000fffe1ff */
[----:B------:R-:W-:Y:S02]  /*2a90*/  UIMAD UR43, UR6, UR10, UR43 ;  /* 0x0000000a062b72a4 */ /* 0x000fe4000f8e022b */
[----:B------:R-:W-:-:S12]  /*2aa0*/  UIMAD UR46, UR4, UR12, UR46 ;  /* 0x0000000c042e72a4 */ /* 0x000fd8000f8e022e */
.L_x_45:
[----:B------:R-:W-:Y:S01]  /*2ab0*/  VIADD R11, R11, 0x1 ;  /* 0x000000010b0b7836 */ /* 0x000fe20000000000 */
[----:B------:R-:W-:Y:S02]  /*2ac0*/  R2UR UR5, R51 ;  /* 0x00000000330572ca */ /* 0x000fe400000e0000 */
[----:B------:R-:W-:Y:S02]  /*2ad0*/  R2UR UR4, R50 ;  /* 0x00000000320472ca */ /* 0x000fe400000e0000 */
[C---:B------:R-:W-:Y:S02]  /*2ae0*/  ISETP.NE.AND P0, PT, R11.reuse, 0x2, PT ;  /* 0x000000020b00780c */ /* 0x040fe40003f05270 */
[----:B------:R-:W-:Y:S02]  /*2af0*/  PLOP3.LUT P2, PT, PT, PT, PT, 0x80, 0x8 ;  /* 0x000000000008781c */ /* 0x000fe40003f4f070 */
[----:B-1----:R-:W-:Y:S02]  /*2b00*/  SEL R0, RZ, 0x1, P0 ;  /* 0x00000001ff007807 */ /* 0x002fe40000000000 */
[----:B------:R-:W-:-:S02]  /*2b10*/  SEL R11, R11, RZ, P0 ;  /* 0x000000ff0b0b7207 */ /* 0x000fc40000000000 */
[----:B------:R-:W-:Y:S01]  /*2b20*/  LOP3.LUT R10, R10, R0, RZ, 0x3c, !PT ;  /* 0x000000000a0a7212 */ /* 0x000fe200078e3cff */
[----:B------:R-:W-:Y:S02]  /*2b30*/  UIADD3 UR20, UPT, UPT, UR46, UR5, URZ ;  /* 0x000000052e147290 */ /* 0x000fe4000fffe0ff */
[----:B------:R-:W-:Y:S01]  /*2b40*/  UIADD3 UR26, UPT, UPT, UR43, UR4, URZ ;  /* 0x000000042b1a7290 */ /* 0x000fe2000fffe0ff */
[----:B------:R-:W-:Y:S11]  /*2b50*/  BRA.U UP1, `(.L_x_46) ;  /* 0xffffffed01947547 */ /* 0x000ff6000b83ffff */
[----:B------:R-:W-:Y:S01]  /*2b60*/  UIADD3 UR21, UPT, UPT, UR21, 0x20, URZ ;  /* 0x0000002015157890 */ /* 0x000fe2000fffe0ff */
[----:B------:R-:W-:-:S03]  /*2b70*/  SHF.L.U32 R2, R12, 0x1f, RZ ;  /* 0x0000001f0c027819 */ /* 0x000fc600000006ff */
[----:B------:R-:W-:-:S09]  /*2b80*/  ULEA UR4, UR29, UR21, 0x3 ;  /* 0x000000151d047291 */ /* 0x000fd2000f8e18ff */
[----:B------:R-:W1:Y:S02]  /*2b90*/  SYNCS.PHASECHK.TRANS64.TRYWAIT P0, [UR4], R2 ;  /* 0x00000002ff0075a7 */ /* 0x000e640008001104 */
[----:B-1----:R-:W-:Y:S05]  /*2ba0*/  @!P0 BRA `(.L_x_47) ;  /* 0x0000005400808947 */ /* 0x002fea0003800000 */
.L_x_142:
[----:B------:R-:W-:-:S04]  /*2bb0*/  UIADD3 UR4, UPT, UPT, UR29, 0x1, URZ ;  /* 0x000000011d047890 */ /* 0x000fc8000fffe0ff */
[----:B------:R-:W-:-:S04]  /*2bc0*/  UISETP.NE.AND UP0, UPT, UR4, 0x4, UPT ;  /* 0x000000040400788c */ /* 0x000fc8000bf05270 */
[----:B------:R-:W-:Y:S02]  /*2bd0*/  USEL UR6, URZ, 0x1, UP0 ;  /* 0x00000001ff067887 */ /* 0x000fe40008000000 */
[----:B------:R-:W-:-:S04]  /*2be0*/  USEL UR4, UR4, URZ, UP0 ;  /* 0x000000ff04047287 */ /* 0x000fc80008000000 */
[----:B------:R-:W-:Y:S01]  /*2bf0*/  ULEA UR5, UR4, UR21, 0x3 ;  /* 0x0000001504057291 */ /* 0x000fe2000f8e18ff */
[----:B-1----:R-:W-:-:S04]  /*2c00*/  LOP3.LUT R2, R12, UR6, RZ, 0x3c, !PT ;  /* 0x000000060c027c12 */ /* 0x002fc8000f8e3cff */
[----:B------:R-:W-:-:S04]  /*2c10*/  SHF.L.U32 R3, R2, 0x1f, RZ ;  /* 0x0000001f02037819 */ /* 0x000fc800000006ff */
[----:B------:R-:W1:Y:S02]  /*2c20*/  SYNCS.PHASECHK.TRANS64.TRYWAIT P0, [UR5], R3 ;  /* 0x00000003ff0075a7 */ /* 0x000e640008001105 */
[----:B-1----:R-:W-:Y:S05]  /*2c30*/  @!P0 BRA `(.L_x_48) ;  /* 0x0000005400748947 */ /* 0x002fea0003800000 */
.L_x_144:
[----:B------:R-:W-:-:S04]  /*2c40*/  UIADD3 UR4, UPT, UPT, UR4, 0x1, URZ ;  /* 0x0000000104047890 */ /* 0x000fc8000fffe0ff */
[----:B------:R-:W-:-:S04]  /*2c50*/  UISETP.NE.AND UP0, UPT, UR4, 0x4, UPT ;  /* 0x000000040400788c */ /* 0x000fc8000bf05270 */
[----:B------:R-:W-:Y:S02]  /*2c60*/  USEL UR6, URZ, 0x1, UP0 ;  /* 0x00000001ff067887 */ /* 0x000fe40008000000 */
[----:B------:R-:W-:-:S04]  /*2c70*/  USEL UR4, UR4, URZ, UP0 ;  /* 0x000000ff04047287 */ /* 0x000fc80008000000 */
[----:B------:R-:W-:Y:S01]  /*2c80*/  ULEA UR5, UR4, UR21, 0x3 ;  /* 0x0000001504057291 */ /* 0x000fe2000f8e18ff */
[----:B------:R-:W-:-:S04]  /*2c90*/  LOP3.LUT R2, R2, UR6, RZ, 0x3c, !PT ;  /* 0x0000000602027c12 */ /* 0x000fc8000f8e3cff */
[----:B-1----:R-:W-:-:S04]  /*2ca0*/  SHF.L.U32 R3, R2, 0x1f, RZ ;  /* 0x0000001f02037819 */ /* 0x002fc800000006ff */
[----:B------:R-:W1:Y:S02]  /*2cb0*/  SYNCS.PHASECHK.TRANS64.TRYWAIT P0, [UR5], R3 ;  /* 0x00000003ff0075a7 */ /* 0x000e640008001105 */
[----:B-1----:R-:W-:Y:S05]  /*2cc0*/  @!P0 BRA `(.L_x_49) ;  /* 0x0000005400688947 */ /* 0x002fea0003800000 */
.L_x_146:
[----:B------:R-:W-:-:S04]  /*2cd0*/  UIADD3 UR4, UPT, UPT, UR4, 0x1, URZ ;  /* 0x0000000104047890 */ /* 0x000fc8000fffe0ff */
[----:B------:R-:W-:-:S04]  /*2ce0*/  UISETP.NE.AND UP0, UPT, UR4, 0x4, UPT ;  /* 0x000000040400788c */ /* 0x000fc8000bf05270 */
[----:B------:R-:W-:Y:S02]  /*2cf0*/  USEL UR5, URZ, 0x1, UP0 ;  /* 0x00000001ff057887 */ /* 0x000fe40008000000 */
[----:B------:R-:W-:-:S04]  /*2d00*/  USEL UR4, UR4, URZ, UP0 ;  /* 0x000000ff04047287 */ /* 0x000fc80008000000 */
[----:B------:R-:W-:Y:S01]  /*2d10*/  ULEA UR4, UR4, UR21, 0x3 ;  /* 0x0000001504047291 */ /* 0x000fe2000f8e18ff */
[----:B------:R-:W-:-:S04]  /*2d20*/  LOP3.LUT R2, R2, UR5, RZ, 0x3c, !PT ;  /* 0x0000000502027c12 */ /* 0x000fc8000f8e3cff */
[----:B------:R-:W-:Y:S01]  /*2d30*/  SHF.L.U32 R2, R2, 0x1f, RZ ;  /* 0x0000001f02027819 */ /* 0x000fe200000006ff */
[----:B-1----:R-:W-:-:S07]  /*2d40*/  IMAD.U32 R0, RZ, RZ, UR4 ;  /* 0x00000004ff007e24 */ /* 0x002fce000f8e00ff */
.L_x_50:
[----:B-1----:R1:W2:Y:S02]  /*2d50*/  SYNCS.PHASECHK.TRANS64.TRYWAIT P0, [R0+URZ], R2 ;  /* 0x00000002000075a7 */ /* 0x0022a400080011ff */
[----:B--2---:R-:W-:Y:S05]  /*2d60*/  @!P0 NANOSLEEP.SYNCS 0x989680 ;  /* 0x009896800000895d */ /* 0x004fea0003900000 */
[----:B------:R-:W2:Y:S02]  /*2d70*/  @!P0 SYNCS.PHASECHK.TRANS64 P0, [R0+URZ], R2 ;  /* 0x00000002000085a7 */ /* 0x000ea400080010ff */
[----:B--2---:R-:W-:Y:S05]  /*2d80*/  @P0 EXIT ;  /* 0x000000000000094d */ /* 0x004fea0003800000 */
[----:B------:R-:W-:Y:S05]  /*2d90*/  BRA `(.L_x_50) ;  /* 0xfffffffc00ec7947 */ /* 0x000fea000383ffff */
.L_x_22:
[----:B------:R-:W-:-:S04]  /*2da0*/  UISETP.NE.AND UP0, UPT, UR55, URZ, UPT ;  /* 0x000000ff3700728c */ /* 0x000fc8000bf05270 */
[----:B------:R-:W-:-:S09]  /*2db0*/  UISETP.NE.OR UP0, UPT, UR18, 0x1, UP0 ;  /* 0x000000011200788c */ /* 0x000fd20008705670 */
[----:B------:R-:W-:Y:S05]  /*2dc0*/  BRA.U UP0, `(.L_x_51) ;  /* 0x0000000500487547 */ /* 0x000fea000b800000 */
[----:B------:R-:W-:Y:S01]  /*2dd0*/  ISETP.GE.U32.AND P2, PT, R3, 0x4, PT ;  /* 0x000000040300780c */ /* 0x000fe20003f46070 */
[----:B------:R-:W-:Y:S01]  /*2de0*/  IMAD.MOV.U32 R12, RZ, RZ, 0x1 ;  /* 0x00000001ff0c7424 */ /* 0x000fe200078e00ff */
[----:B------:R-:W-:Y:S02]  /*2df0*/  CS2R R10, SRZ ;  /* 0x00000000000a7805 */ /* 0x000fe4000001ff00 */
[----:B------:R-:W-:Y:S01]  /*2e00*/  CS2R R8, SRZ ;  /* 0x0000000000087805 */ /* 0x000fe2000001ff00 */
[----:B------:R-:W-:Y:S01]  /*2e10*/  UMOV UR6, 0x400 ;  /* 0x0000040000067882 */ /* 0x000fe20000000000 */
[----:B------:R-:W-:Y:S01]  /*2e20*/  UMOV UR5, URZ ;  /* 0x000000ff00057c82 */ /* 0x000fe20008000000 */
[----:B------:R-:W-:-:S12]  /*2e30*/  ULEA UR6, UR55, UR6, 0x18 ;  /* 0x0000000637067291 */ /* 0x000fd8000f8ec0ff */
.L_x_55:
[----:B------:R-:W-:Y:S02]  /*2e40*/  LEA R0, R8, UR6, 0x3 ;  /* 0x0000000608007c11 */ /* 0x000fe4000f8e18ff */
[----:B------:R-:W-:-:S03]  /*2e50*/  SHF.L.U32 R4, R9, 0x1f, RZ ;  /* 0x0000001f09047819 */ /* 0x000fc600000006ff */
[----:B------:R-:W-:Y:S01]  /*2e60*/  VIADD R5, R0, 0xf0 ;  /* 0x000000f000057836 */ /* 0x000fe20000000000 */
[----:B------:R-:W1:Y:S02]  /*2e70*/  SYNCS.PHASECHK.TRANS64.TRYWAIT P0, [R0+URZ+0xe0], R4 ;  /* 0x0000e004000075a7 */ /* 0x000e6400080011ff */
[----:B-1----:R-:W-:Y:S05]  /*2e80*/  @!P0 BRA `(.L_x_52) ;  /* 0x0000005400108947 */ /* 0x002fea0003800000 */
.L_x_147:
[----:B------:R-:W-:Y:S01]  /*2e90*/  ULEA UR4, UR5, UR6, 0x3 ;  /* 0x0000000605047291 */ /* 0x000fe2000f8e18ff */
[----:B-1----:R-:W-:Y:S01]  /*2ea0*/  PRMT R0, RZ, 0x654, R5 ;  /* 0x00000654ff007816 */ /* 0x002fe20000000005 */
[----:B------:R-:W-:Y:S01]  /*2eb0*/  @!P2 IMAD.MOV.U32 R4, RZ, RZ, 0x10 ;  /* 0x00000010ff04a424 */ /* 0x000fe200078e00ff */
[----:B------:R-:W-:Y:S01]  /*2ec0*/  SHF.L.U32 R5, R12, 0x1f, RZ ;  /* 0x0000001f0c057819 */ /* 0x000fe200000006ff */
[----:B------:R-:W-:Y:S01]  /*2ed0*/  UIADD3 UR7, UPT, UPT, UR4, 0x80, URZ ;  /* 0x0000008004077890 */ /* 0x000fe2000fffe0ff */
[----:B------:R1:W-:Y:S05]  /*2ee0*/  SYNCS.ARRIVE.TRANS64.RED.A1T0 RZ, [R0+URZ], RZ ;  /* 0x000000ff00ff79a7 */ /* 0x0003ea00081004ff */
[----:B------:R-:W-:Y:S01]  /*2ef0*/  IMAD.U32 R6, RZ, RZ, UR7 ;  /* 0x00000007ff067e24 */ /* 0x000fe2000f8e00ff */
[----:B------:R-:W2:Y:S04]  /*2f00*/  SYNCS.PHASECHK.TRANS64.TRYWAIT P0, [UR4+0x90], R5 ;  /* 0x00009005ff0075a7 */ /* 0x000ea80008001104 */
[----:B------:R-:W-:Y:S01]  /*2f10*/  PRMT R6, R3, 0x654, R6 ;  /* 0x0000065403067816 */ /* 0x000fe20000000006 */
[----:B-12---:R-:W-:Y:S06]  /*2f20*/  @!P0 BRA `(.L_x_53) ;  /* 0x0000005000fc8947 */ /* 0x006fec0003800000 */
.L_x_149:
[----:B------:R-:W-:Y:S01]  /*2f30*/  ULEA UR8, UR5, UR6, 0x4 ;  /* 0x0000000605087291 */ /* 0x000fe2000f8e20ff */
[----:B------:R-:W-:Y:S01]  /*2f40*/  SEL R2, R6, R2, !P2 ;  /* 0x0000000206027207 */ /* 0x000fe20005000000 */
[----:B------:R-:W-:Y:S01]  /*2f50*/  UIADD3 UR9, UPT, UPT, UR4, 0x80, URZ ;  /* 0x0000008004097890 */ /* 0x000fe2000fffe0ff */
[----:B-1----:R-:W-:Y:S01]  /*2f60*/  LEA R0, R11, UR6, 0x3 ;  /* 0x000000060b007c11 */ /* 0x002fe2000f8e18ff */
[----:B------:R-:W-:Y:S01]  /*2f70*/  UIADD3 UR8, UPT, UPT, UR8, 0x110, URZ ;  /* 0x0000011008087890 */ /* 0x000fe2000fffe0ff */
[----:B------:R1:W-:Y:S01]  /*2f80*/  @!P2 SYNCS.ARRIVE.TRANS64.RED RZ, [R2+URZ], R4 ;  /* 0x0000000402ffa9a7 */ /* 0x0003e200080004ff */
[----:B------:R-:W-:Y:S01]  /*2f90*/  UIADD3 UR4, UPT, UPT, UR5, 0x1, URZ ;  /* 0x0000000105047890 */ /* 0x000fe2000fffe0ff */
[----:B------:R-:W-:-:S03]  /*2fa0*/  VIADD R8, R8, 0x1 ;  /* 0x0000000108087836 */ /* 0x000fc60000000000 */
[----:B------:R-:W-:Y:S02]  /*2fb0*/  UISETP.NE.AND UP0, UPT, UR4, 0x2, UPT ;  /* 0x000000020400788c */ /* 0x000fe4000bf05270 */
[----:B------:R-:W-:Y:S01]  /*2fc0*/  ISETP.NE.AND P0, PT, R8, 0x2, PT ;  /* 0x000000020800780c */ /* 0x000fe20003f05270 */
[----:B------:R-:W-:Y:S06]  /*2fd0*/  UGETNEXTWORKID.BROADCAST [UR8], [UR9] ;  /* 0x00000000080073ca */ /* 0x000fec0008000100 */
[----:B------:R-:W-:Y:S02]  /*2fe0*/  USEL UR7, URZ, 0x1, UP0 ;  /* 0x00000001ff077887 */ /* 0x000fe40008000000 */
[----:B------:R-:W-:-:S04]  /*2ff0*/  USEL UR5, UR4, URZ, UP0 ;  /* 0x000000ff04057287 */ /* 0x000fc80008000000 */
[----:B------:R-:W-:Y:S02]  /*3000*/  LOP3.LUT R12, R12, UR7, RZ, 0x3c, !PT ;  /* 0x000000070c0c7c12 */ /* 0x000fe4000f8e3cff */
[----:B-1----:R-:W-:-:S04]  /*3010*/  SHF.L.U32 R4, R10, 0x1f, RZ ;  /* 0x0000001f0a047819 */ /* 0x002fc800000006ff */
[----:B------:R-:W1:Y:S02]  /*3020*/  SYNCS.PHASECHK.TRANS64.TRYWAIT P1, [R0+URZ+0x80], R4 ;  /* 0x00008004000075a7 */ /* 0x000e6400080211ff */
[----:B-1----:R-:W-:Y:S05]  /*3030*/  @!P1 BRA `(.L_x_54) ;  /* 0x0000005000d09947 */ /* 0x002fea0003800000 */
.L_x_150:
[C---:B-1----:R-:W-:Y:S01]  /*3040*/  LEA R4, R11.reuse, UR6, 0x4 ;  /* 0x000000060b047c11 */ /* 0x042fe2000f8e20ff */
[----:B------:R-:W-:Y:S01]  /*3050*/  VIADD R0, R0, 0x90 ;  /* 0x0000009000007836 */ /* 0x000fe20000000000 */
[----:B------:R-:W-:Y:S01]  /*3060*/  SEL R8, R8, RZ, P0 ;  /* 0x000000ff08087207 */ /* 0x000fe20000000000 */
[----:B------:R-:W-:-:S03]  /*3070*/  VIADD R11, R11, 0x1 ;  /* 0x000000010b0b7836 */ /* 0x000fc60000000000 */
[----:B------:R-:W1:Y:S01]  /*3080*/  LDS.128 R4, [R4+0x110] ;  /* 0x0001100004047984 */ /* 0x000e620000000c00 */
[----:B------:R-:W-:Y:S02]  /*3090*/  PRMT R0, RZ, 0x654, R0 ;  /* 0x00000654ff007816 */ /* 0x000fe40000000000 */
[C---:B------:R-:W-:Y:S01]  /*30a0*/  ISETP.NE.AND P1, PT, R11.reuse, 0x2, PT ;  /* 0x000000020b00780c */ /* 0x040fe20003f25270 */
[----:B------:R-:W-:Y:S01]  /*30b0*/  @!PT LDS RZ, [RZ] ;  /* 0x00000000fffff984 */ /* 0x000fe20000000800 */
[----:B------:R-:W-:Y:S01]  /*30c0*/  @!PT LDS RZ, [RZ] ;  /* 0x00000000fffff984 */ /* 0x000fe20000000800 */
[----:B------:R-:W-:Y:S01]  /*30d0*/  @!PT LDS RZ, [RZ] ;  /* 0x00000000fffff984 */ /* 0x000fe20000000800 */
[----:B------:R-:W-:Y:S01]  /*30e0*/  @!PT LDS RZ, [RZ] ;  /* 0x00000000fffff984 */ /* 0x000fe20000000800 */
[----:B------:R2:W-:Y:S06]  /*30f0*/  MEMBAR.ALL.CTA ;  /* 0x0000000000007992 */ /* 0x0005ec0000008000 */
[----:B--2---:R-:W2:Y:S01]  /*3100*/  FENCE.VIEW.ASYNC.S ;  /* 0x00000000000073c6 */ /* 0x004ea20000000000 */
[----:B------:R-:W-:Y:S01]  /*3110*/  SEL R11, R11, RZ, P1 ;  /* 0x000000ff0b0b7207 */ /* 0x000fe20000800000 */
[----:B--2---:R2:W-:Y:S01]  /*3120*/  SYNCS.ARRIVE.TRANS64.RED.A1T0 RZ, [R0+URZ], RZ ;  /* 0x000000ff00ff79a7 */ /* 0x0045e200081004ff */
[----:B-1----:R-:W-:-:S02]  /*3130*/  LOP3.LUT P3, RZ, R6, 0x1, RZ, 0xc0, !PT ;  /* 0x0000000106ff7812 */ /* 0x002fc4000786c0ff */
[----:B------:R-:W-:-:S04]  /*3140*/  SEL R4, RZ, 0x1, P1 ;  /* 0x00000001ff047807 */ /* 0x000fc80000800000 */
[----:B------:R-:W-:Y:S02]  /*3150*/  LOP3.LUT R10, R10, R4, RZ, 0x3c, !PT ;  /* 0x000000040a0a7212 */ /* 0x000fe400078e3cff */
[----:B--2---:R-:W-:-:S04]  /*3160*/  SEL R0, RZ, 0x1, P0 ;  /* 0x00000001ff007807 */ /* 0x004fc80000000000 */
[----:B------:R-:W-:Y:S01]  /*3170*/  LOP3.LUT R9, R9, R0, RZ, 0x3c, !PT ;  /* 0x0000000009097212 */ /* 0x000fe200078e3cff */
[----:B------:R-:W-:Y:S06]  /*3180*/  @P3 BRA `(.L_x_55) ;  /* 0xfffffffc002c3947 */ /* 0x000fec000383ffff */
[----:B------:R-:W-:Y:S01]  /*3190*/  ULEA UR4, UR5, UR6, 0x3 ;  /* 0x0000000605047291 */ /* 0x000fe2000f8e18ff */
[----:B------:R-:W-:-:S08]  /*31a0*/  SHF.L.U32 R2, R12, 0x1f, RZ ;  /* 0x0000001f0c027819 */ /* 0x000fd000000006ff */
[----:B------:R-:W1:Y:S02]  /*31b0*/  SYNCS.PHASECHK.TRANS64 P0, [UR4+0x90], R2 ;  /* 0x00009002ff0075a7 */ /* 0x000e640008001004 */
[----:B-1----:R-:W-:Y:S05]  /*31c0*/  @P0 BRA `(.L_x_56) ;  /* 0x0000000000080947 */ /* 0x002fea0003800000 */
[----:B------:R-:W1:Y:S02]  /*31d0*/  SYNCS.PHASECHK.TRANS64.TRYWAIT P0, [UR4+0x90], R2 ;  /* 0x00009002ff0075a7 */ /* 0x000e640008001104 */
[----:B-1----:R-:W-:Y:S05]  /*31e0*/  @!P0 BRA `(.L_x_57) ;  /* 0x0000005000788947 */ /* 0x002fea0003800000 */
.L_x_56:
[----:B------:R-:W-:-:S04]  /*31f0*/  UIADD3 UR7, UPT, UPT, UR5, 0x1, URZ ;  /* 0x0000000105077890 */ /* 0x000fc8000fffe0ff */
[----:B------:R-:W-:-:S04]  /*3200*/  UISETP.NE.AND UP0, UPT, UR7, 0x2, UPT ;  /* 0x000000020700788c */ /* 0x000fc8000bf05270 */
[----:B------:R-:W-:Y:S02]  /*3210*/  USEL UR8, URZ, 0x1, UP0 ;  /* 0x00000001ff087887 */ /* 0x000fe40008000000 */
[----:B------:R-:W-:-:S04]  /*3220*/  USEL UR7, UR7, URZ, UP0 ;  /* 0x000000ff07077287 */ /* 0x000fc80008000000 */
[----:B------:R-:W-:Y:S01]  /*3230*/  ULEA UR7, UR7, UR6, 0x3 ;  /* 0x0000000607077291 */ /* 0x000fe2000f8e18ff */
[----:B-1----:R-:W-:-:S04]  /*3240*/  LOP3.LUT R2, R12, UR8, RZ, 0x3c, !PT ;  /* 0x000000080c027c12 */ /* 0x002fc8000f8e3cff */
[----:B------:R-:W-:-:S04]  /*3250*/  SHF.L.U32 R0, R2, 0x1f, RZ ;  /* 0x0000001f02007819 */ /* 0x000fc800000006ff */
[----:B------:R-:W1:Y:S02]  /*3260*/  SYNCS.PHASECHK.TRANS64 P0, [UR7+0x90], R0 ;  /* 0x00009000ff0075a7 */ /* 0x000e640008001007 */
[----:B-1----:R-:W-:Y:S05]  /*3270*/  @P0 EXIT ;  /* 0x000000000000094d */ /* 0x002fea0003800000 */
[----:B------:R-:W-:Y:S02]  /*3280*/  SHF.L.U32 R2, R2, 0x1f, RZ ;  /* 0x0000001f02027819 */ /* 0x000fe400000006ff */
[----:B------:R-:W-:-:S07]  /*3290*/  MOV R0, UR7 ;  /* 0x0000000700007c02 */ /* 0x000fce0008000f00 */
.L_x_58:
[----:B-1----:R1:W2:Y:S02]  /*32a0*/  SYNCS.PHASECHK.TRANS64.TRYWAIT P0, [R0+URZ+0x90], R2 ;  /* 0x00009002000075a7 */ /* 0x0022a400080011ff */
[----:B--2---:R-:W-:Y:S05]  /*32b0*/  @!P0 NANOSLEEP.SYNCS 0x989680 ;  /* 0x009896800000895d */ /* 0x004fea0003900000 */
[----:B------:R-:W2:Y:S02]  /*32c0*/  @!P0 SYNCS.PHASECHK.TRANS64 P0, [R0+URZ+0x90], R2 ;  /* 0x00009002000085a7 */ /* 0x000ea400080010ff */
[----:B--2---:R-:W-:Y:S05]  /*32d0*/  @P0 EXIT ;  /* 0x000000000000094d */ /* 0x004fea0003800000 */
[----:B------:R-:W-:Y:S05]  /*32e0*/  BRA `(.L_x_58) ;  /* 0xfffffffc00ec7947 */ /* 0x000fea000383ffff */
.L_x_51:
[----:B------:R-:W-:Y:S05]  /*32f0*/  BRA.U UP4, `(.L_x_59) ;  /* 0x0000001504487547 */ /* 0x000fea000b800000 */
[----:B------:R-:W-:Y:S01]  /*3300*/  UMOV UR4, 0x40 ;  /* 0x0000004000047882 */ /* 0x000fe20000000000 */
[----:B------:R-:W-:Y:S01]  /*3310*/  NOP ;  /* 0x0000000000007918 */ /* 0x000fe20000000000 */
[----:B------:R-:W-:Y:S01]  /*3320*/  ULEA UR5, UR55, UR4, 0x18 ;  /* 0x0000000437057291 */ /* 0x000fe2000f8ec0ff */
[----:B------:R-:W-:Y:S02]  /*3330*/  UMOV UR6, 0x400 ;  /* 0x0000040000067882 */ /* 0x000fe40000000000 */
[----:B------:R-:W-:-:S06]  /*3340*/  ULEA UR6, UR55, UR6, 0x18 ;  /* 0x0000000637067291 */ /* 0x000fcc000f8ec0ff */
[----:B------:R-:W1:Y:S02]  /*3350*/  LDS.U8 R3, [UR5+0x1c] ;  /* 0x00001c05ff037984 */ /* 0x000e640008000000 */
[----:B-1----:R-:W-:-:S13]  /*3360*/  ISETP.NE.AND P0, PT, R3, RZ, PT ;  /* 0x000000ff0300720c */ /* 0x002fda0003f05270 */
[----:B------:R-:W-:Y:S05]  /*3370*/  @P0 BRA `(.L_x_60) ;  /* 0x0000000400080947 */ /* 0x000fea0003800000 */
[----:B------:R-:W-:Y:S02]  /*3380*/  UISETP.NE.U32.AND UP1, UPT, UR68, 0x1, UPT ;  /* 0x000000014400788c */ /* 0x000fe4000bf25070 */
[----:B------:R-:W-:-:S07]  /*3390*/  UIADD3 UR7, UPT, UPT, UR5, 0x8, URZ ;  /* 0x0000000805077890 */ /* 0x000fce000fffe0ff */
[----:B------:R-:W-:Y:S05]  /*33a0*/  BRA.U !UP1, `(.L_x_61) ;  /* 0x00000001099c7547 */ /* 0x000fea000b800000 */
[----:B------:R-:W-:Y:S01]  /*33b0*/  ELECT P0, URZ, PT ;  /* 0x0000000000ff782f */ /* 0x000fe20003800000 */
[----:B------:R-:W-:-:S12]  /*33c0*/  BSSY B0, `(.L_x_61) ;  /* 0x0000025000007945 */ /* 0x000fd80003800000 */
[----:B------:R-:W-:Y:S05]  /*33d0*/  @!P0 BRA `(.L_x_62) ;  /* 0x00000000008c8947 */ /* 0x000fea0003800000 */
[----:B------:R-:W-:-:S05]  /*33e0*/  UMOV UR4, 0x10 ;  /* 0x0000001000047882 */ /* 0x000fca0000000000 */
[----:B------:R-:W-:Y:S04]  /*33f0*/  DEPBAR.LE SB1, 0x36 ;  /* 0x00009d800000791a */ /* 0x000fe80000000000 */
[----:B------:R-:W1:Y:S02]  /*3400*/  UTCATOMSWS.2CTA.FIND_AND_SET.ALIGN UP0, UR4, UR4 ;  /* 0x00000004000475e3 */ /* 0x000e640008200800 */
[----:B-1----:R-:W-:Y:S01]  /*3410*/  MOV R10, UR4 ;  /* 0x00000004000a7c02 */ /* 0x002fe20008000f00 */
[----:B------:R-:W-:Y:S06]  /*3420*/  BRA.U UP0, `(.L_x_63) ;  /* 0x0000000100187547 */ /* 0x000fec000b800000 */
.L_x_64:
[----:B------:R-:W-:Y:S05]  /*3430*/  NANOSLEEP 0x64 ;  /* 0x000000640000795d */ /* 0x000fea0003800000 */
[----:B------:R-:W-:-:S05]  /*3440*/  UMOV UR4, 0x10 ;  /* 0x0000001000047882 */ /* 0x000fca0000000000 */
[----:B------:R-:W-:Y:S04]  /*3450*/  DEPBAR.LE SB1, 0x36 ;  /* 0x00009d800000791a */ /* 0x000fe80000000000 */
[----:B------:R-:W1:Y:S02]  /*3460*/  UTCATOMSWS.2CTA.FIND_AND_SET.ALIGN UP0, UR4, UR4 ;  /* 0x00000004000475e3 */ /* 0x000e640008200800 */
[----:B-1----:R-:W-:Y:S01]  /*3470*/  MOV R10, UR4 ;  /* 0x00000004000a7c02 */ /* 0x002fe20008000f00 */
[----:B------:R-:W-:Y:S05]  /*3480*/  BRA.U !UP0, `(.L_x_64) ;  /* 0xfffffffd08e87547 */ /* 0x000fea000b83ffff */
.L_x_63:
[----:B------:R-:W1:Y:S01]  /*3490*/  LDS R6, [UR5+0x10] ;  /* 0x00001005ff067984 */ /* 0x000e620008000800 */
[----:B------:R-:W-:Y:S01]  /*34a0*/  IMAD.U32 R3, RZ, RZ, UR6 ;  /* 0x00000006ff037e24 */ /* 0x000fe2000f8e00ff */
[----:B------:R-:W-:-:S03]  /*34b0*/  MOV R4, UR69 ;  /* 0x0000004500047c02 */ /* 0x000fc60008000f00 */
[----:B------:R-:W-:Y:S01]  /*34c0*/  VIADD R3, R3, 0x130 ;  /* 0x0000013003037836 */ /* 0x000fe20000000000 */
[----:B-1----:R-:W-:-:S04]  /*34d0*/  SHF.L.U32 R6, R6, 0x1f, RZ ;  /* 0x0000001f06067819 */ /* 0x002fc800000006ff */
[----:B------:R-:W1:Y:S02]  /*34e0*/  SYNCS.PHASECHK.TRANS64.TRYWAIT P0, [UR5+0x8], R6 ;  /* 0x00000806ff0075a7 */ /* 0x000e640008001105 */
[----:B-1----:R-:W-:Y:S05]  /*34f0*/  @P0 BRA `(.L_x_65) ;  /* 0x0000000000080947 */ /* 0x002fea0003800000 */
[----:B------:R-:W1:Y:S02]  /*3500*/  SYNCS.PHASECHK.TRANS64.TRYWAIT P0, [UR5+0x8], R6 ;  /* 0x00000806ff0075a7 */ /* 0x000e640008001105 */
[----:B-1----:R-:W-:Y:S05]  /*3510*/  @!P0 BRA `(.L_x_66) ;  /* 0x0000004c00c48947 */ /* 0x002fea0003800000 */
.L_x_65:
[----:B------:R-:W-:Y:S01]  /*3520*/  PRMT R4, R4, 0x654, R3 ;  /* 0x0000065404047816 */ /* 0x000fe20000000003 */
[----:B------:R-:W-:Y:S01]  /*3530*/  HFMA2 R3, -RZ, RZ, 0, 5.9604644775390625e-08 ;  /* 0x00000001ff037431 */ /* 0x000fe200000001ff */
[----:B------:R-:W-:Y:S01]  /*3540*/  UPRMT UR4, UR69, 0x654, UR7 ;  /* 0x0000065445047896 */ /* 0x000fe20008000007 */
[----:B------:R-:W-:Y:S02]  /*3550*/  IMAD.MOV.U32 R8, RZ, RZ, 0xffff ;  /* 0x0000ffffff087424 */ /* 0x000fe400078e00ff */
[----:B-1----:R-:W-:Y:S02]  /*3560*/  IMAD.MOV.U32 R6, RZ, RZ, 0x4 ;  /* 0x00000004ff067424 */ /* 0x002fe400078e00ff */
[----:B------:R-:W-:Y:S01]  /*3570*/  IMAD.SHL.U32 R9, R10, 0x20, RZ ;  /* 0x000000200a097824 */ /* 0x000fe200078e00ff */
[----:B------:R-:W-:Y:S02]  /*3580*/  MOV R5, UR4 ;  /* 0x0000000400057c02 */ /* 0x000fe40008000f00 */
[-C--:B------:R-:W-:Y:S01]  /*3590*/  SHF.L.U32 R8, R8, R10.reuse, RZ ;  /* 0x0000000a08087219 */ /* 0x080fe200000006ff */
[----:B------:R1:W-:Y:S01]  /*35a0*/  SYNCS.ARRIVE.TRANS64.RED RZ, [UR4], R6 ;  /* 0x00000006ffff79a7 */ /* 0x0003e20008000404 */
[----:B------:R-:W-:Y:S01]  /*35b0*/  SHF.L.U32 R7, R3, R10, RZ ;  /* 0x0000000a03077219 */ /* 0x000fe200000006ff */
[----:B------:R1:W-:Y:S04]  /*35c0*/  STS [UR6+0x130], R9 ;  /* 0x00013009ff007988 */ /* 0x0003e80008000806 */
[----:B------:R1:W-:Y:S04]  /*35d0*/  STAS [R4.64], R10 ;  /* 0x0000000a04007dbd */ /* 0x0003e8000c0008ff */
[----:B------:R1:W-:Y:S04]  /*35e0*/  ATOMS.OR RZ, [UR5+0x14], R8 ;  /* 0x00001408ffff798c */ /* 0x0003e8000b000005 */
[----:B------:R1:W-:Y:S04]  /*35f0*/  ATOMS.OR RZ, [UR5+0x18], R7 ;  /* 0x00001807ffff798c */ /* 0x0003e8000b000005 */
[----:B------:R1:W-:Y:S02]  /*3600*/  ATOMS.XOR RZ, [UR5+0x10], R3 ;  /* 0x00001003ffff798c */ /* 0x0003e4000b800005 */
.L_x_62:
[----:B------:R-:W-:Y:S05]  /*3610*/  BSYNC B0 ;  /* 0x0000000000007941 */ /* 0x000fea0003800000 */
.L_x_61:
[----:B------:R-:W-:Y:S05]  /*3620*/  BRA.U UP1, `(.L_x_67) ;  /* 0x00000001016c7547 */ /* 0x000fea000b800000 */
[----:B------:R-:W-:-:S03]  /*3630*/  UMOV UR4, 0xffffffff ;  /* 0xffffffff00047882 */ /* 0x000fc60000000000 */
[----:B------:R-:W-:Y:S05]  /*3640*/  BRA.DIV UR4, `(.L_x_68) ;  /* 0x0000004e04907947 */ /* 0x000fea000b800000 */
[----:B------:R-:W-:-:S13]  /*3650*/  ELECT P6, URZ, PT ;  /* 0x0000000000ff782f */ /* 0x000fda00038c0000 */
.L_x_154:
[----:B------:R-:W-:Y:S05]  /*3660*/  @!P6 BRA `(.L_x_67) ;  /* 0x00000000005ce947 */ /* 0x000fea0003800000 */
[----:B-1----:R-:W1:Y:S02]  /*3670*/  LDS R4, [UR5+0x10] ;  /* 0x00001005ff047984 */ /* 0x002e640008000800 */
[----:B-1----:R-:W-:-:S04]  /*3680*/  SHF.L.U32 R4, R4, 0x1f, RZ ;  /* 0x0000001f04047819 */ /* 0x002fc800000006ff */
[----:B------:R-:W1:Y:S02]  /*3690*/  SYNCS.PHASECHK.TRANS64.TRYWAIT P0, [UR5+0x8], R4 ;  /* 0x00000804ff0075a7 */ /* 0x000e640008001105 */
[----:B-1----:R-:W-:Y:S05]  /*36a0*/  @P0 BRA `(.L_x_69) ;  /* 0x0000000000080947 */ /* 0x002fea0003800000 */
[----:B------:R-:W1:Y:S02]  /*36b0*/  SYNCS.PHASECHK.TRANS64.TRYWAIT P0, [UR5+0x8], R4 ;  /* 0x00000804ff0075a7 */ /* 0x000e640008001105 */
[----:B-1----:R-:W-:Y:S05]  /*36c0*/  @!P0 BRA `(.L_x_70) ;  /* 0x0000004c00908947 */ /* 0x002fea0003800000 */
.L_x_69:
[----:B------:R-:W2:Y:S01]  /*36d0*/  LDS R6, [UR6+0x130] ;  /* 0x00013006ff067984 */ /* 0x000ea20008000800 */
[----:B-1----:R-:W-:Y:S02]  /*36e0*/  HFMA2 R3, -RZ, RZ, 0, 5.9604644775390625e-08 ;  /* 0x00000001ff037431 */ /* 0x002fe400000001ff */
[----:B------:R-:W-:Y:S01]  /*36f0*/  IMAD.MOV.U32 R4, RZ, RZ, 0xffff ;  /* 0x0000ffffff047424 */ /* 0x000fe200078e00ff */
[----:B------:R-:W-:Y:S01]  /*3700*/  UPRMT UR4, UR69, 0x654, UR7 ;  /* 0x0000065445047896 */ /* 0x000fe20008000007 */
[----:B--2---:R-:W-:-:S03]  /*3710*/  IMAD.SHL.U32 R5, R6, 0x20, RZ ;  /* 0x0000002006057824 */ /* 0x004fc600078e00ff */
[-C--:B------:R-:W-:Y:S02]  /*3720*/  SHF.L.U32 R4, R4, R6.reuse, RZ ;  /* 0x0000000604047219 */ /* 0x080fe400000006ff */
[----:B------:R-:W-:Y:S01]  /*3730*/  SHF.L.U32 R6, R3, R6, RZ ;  /* 0x0000000603067219 */ /* 0x000fe200000006ff */
[----:B------:R2:W-:Y:S04]  /*3740*/  STS [UR6+0x130], R5 ;  /* 0x00013005ff007988 */ /* 0x0005e80008000806 */
[----:B------:R2:W-:Y:S04]  /*3750*/  ATOMS.OR RZ, [UR5+0x14], R4 ;  /* 0x00001404ffff798c */ /* 0x0005e8000b000005 */
[----:B------:R2:W-:Y:S01]  /*3760*/  ATOMS.OR RZ, [UR5+0x18], R6 ;  /* 0x00001806ffff798c */ /* 0x0005e2000b000005 */
[----:B------:R-:W-:Y:S03]  /*3770*/  SYNCS.ARRIVE.TRANS64.RED.A1T0 RZ, [UR4], RZ ;  /* 0x000000ffffff79a7 */ /* 0x000fe60008100404 */
[----:B------:R2:W-:Y:S01]  /*3780*/  ATOMS.XOR RZ, [UR5+0x10], R3 ;  /* 0x00001003ffff798c */ /* 0x0005e2000b800005 */
[----:B------:R-:W-:Y:S05]  /*3790*/  BRA `(.L_x_67) ;  /* 0x0000000000107947 */ /* 0x000fea0003800000 */
.L_x_60:
[----:B------:R-:W-:Y:S02]  /*37a0*/  MOV R3, 0xffffffff ;  /* 0xffffffff00037802 */ /* 0x000fe40000000f00 */
[----:B------:R-:W-:-:S03]  /*37b0*/  MOV R4, 0x37e0 ;  /* 0x000037e000047802 */ /* 0x000fc60000000f00 */
[----:B------:R1:W-:Y:S04]  /*37c0*/  STS [UR6+0x130], R3 ;  /* 0x00013003ff007988 */ /* 0x0003e80008000806 */
[----:B-1---5:R-:W-:Y:S05]  /*37d0*/  CALL.REL.NOINC `($__internal_1_$__cuda_sm10x_tcgen05_guardrail_trap_phase_invalid_during_alloc) ;  /* 0x0000005000f07944 */ /* 0x022fea0003c00000 */
.L_x_67:
[----:B------:R-:W-:Y:S05]  /*37e0*/  WARPSYNC.ALL ;  /* 0x0000000000007948 */ /* 0x000fea0003800000 */
[----:B------:R-:W3:Y:S01]  /*37f0*/  S2UR UR4, SR_CgaCtaId ;  /* 0x00000000000479c3 */ /* 0x000ee20000008800 */
[----:B------:R-:W-:Y:S01]  /*3800*/  UMOV UR41, 0x400 ;  /* 0x0000040000297882 */ /* 0x000fe20000000000 */
[----:B------:R-:W-:-:S06]  /*3810*/  NOP ;  /* 0x0000000000007918 */ /* 0x000fcc0000000000 */
[----:B------:R-:W-:Y:S06]  /*3820*/  BAR.ARV 0x6, 0xa0 ;  /* 0x0182800000007b1d */ /* 0x000fec0000002000 */
[----:B------:R-:W4:Y:S01]  /*3830*/  LDCU UR6, c[0x0][0x38c] ;  /* 0x00007180ff0677ac */ /* 0x000f220008000800 */
[----:B------:R-:W-:Y:S01]  /*3840*/  LOP3.LUT R0, R0, 0xffff, RZ, 0xc0, !PT ;  /* 0x0000ffff00007812 */ /* 0x000fe200078ec0ff */
[----:B-1----:R-:W-:Y:S01]  /*3850*/  IMAD.MOV.U32 R9, RZ, RZ, 0x1 ;  /* 0x00000001ff097424 */ /* 0x002fe200078e00ff */
[----:B------:R-:W-:Y:S01]  /*3860*/  LOP3.LUT R2, R2, 0xffff, RZ, 0xc0, !PT ;  /* 0x0000ffff02027812 */ /* 0x000fe200078ec0ff */
[----:B------:R-:W-:Y:S01]  /*3870*/  IMAD.MOV.U32 R8, RZ, RZ, RZ ;  /* 0x000000ffff087224 */ /* 0x000fe200078e00ff */
[----:B------:R-:W-:Y:S01]  /*3880*/  R2UR UR65, R0 ;  /* 0x00000000004172ca */ /* 0x000fe200000e0000 */
[----:B------:R-:W-:Y:S01]  /*3890*/  UMOV UR47, URZ ;  /* 0x000000ff002f7c82 */ /* 0x000fe20008000000 */
[----:B------:R-:W-:Y:S01]  /*38a0*/  R2UR UR43, R2 ;  /* 0x00000000022b72ca */ /* 0x000fe200000e0000 */
[----:B------:R-:W-:Y:S01]  /*38b0*/  UMOV UR38, URZ ;  /* 0x000000ff00267c82 */ /* 0x000fe20008000000 */
[----:B------:R-:W-:Y:S01]  /*38c0*/  UMOV UR37, URZ ;  /* 0x000000ff00257c82 */ /* 0x000fe20008000000 */
[----:B---3--:R-:W-:-:S02]  /*38d0*/  ULEA UR41, UR4, UR41, 0x18 ;  /* 0x0000002904297291 */ /* 0x008fc4000f8ec0ff */
[----:B------:R-:W-:Y:S02]  /*38e0*/  UISETP.NE.AND UP3, UPT, UR68, URZ, UPT ;  /* 0x000000ff4400728c */ /* 0x000fe4000bf65270 */
[----:B------:R-:W-:Y:S02]  /*38f0*/  UIADD3 UR5, UPT, UPT, UR41, 0x3300, URZ ;  /* 0x0000330029057890 */ /* 0x000fe4000fffe0ff */
[----:B------:R-:W-:Y:S02]  /*3900*/  UIADD3 UR4, UPT, UPT, UR41, 0x13300, URZ ;  /* 0x0001330029047890 */ /* 0x000fe4000fffe0ff */
[----:B----4-:R-:W-:Y:S01]  /*3910*/  UIADD3 UR6, UPT, UPT, UR6, 0x7f, URZ ;  /* 0x0000007f06067890 */ /* 0x010fe2000fffe0ff */
[----:B--2---:R-:W1:Y:S01]  /*3920*/  LDS R3, [UR41+0x130] ;  /* 0x00013029ff037984 */ /* 0x004e620008000800 */
[----:B------:R-:W-:Y:S02]  /*3930*/  USHF.R.U32.HI UR5, URZ, 0x4, UR5 ;  /* 0x00000004ff057899 */ /* 0x000fe40008011605 */
[----:B------:R-:W-:-:S02]  /*3940*/  USHF.R.S32.HI UR64, URZ, 0x1f, UR6 ;  /* 0x0000001fff407899 */ /* 0x000fc40008011406 */
[----:B------:R-:W-:Y:S02]  /*3950*/  USHF.R.U32.HI UR4, URZ, 0x4, UR4 ;  /* 0x00000004ff047899 */ /* 0x000fe40008011604 */
[----:B------:R-:W-:Y:S02]  /*3960*/  ULEA.HI UR64, UR64, UR6, URZ, 0x7 ;  /* 0x0000000640407291 */ /* 0x000fe4000f8f38ff */
[----:B------:R-:W-:Y:S02]  /*3970*/  ULOP3.LUT UR5, UR5, 0x3fff, URZ, 0xc0, !UPT ;  /* 0x00003fff05057892 */ /* 0x000fe4000f8ec0ff */
[----:B------:R-:W-:Y:S02]  /*3980*/  USHF.R.S32.HI UR64, URZ, 0x7, UR64 ;  /* 0x00000007ff407899 */ /* 0x000fe40008011440 */
[----:B------:R-:W-:Y:S02]  /*3990*/  ULOP3.LUT UR45, UR4, 0x3fff, URZ, 0xc0, !UPT ;  /* 0x00003fff042d7892 */ /* 0x000fe4000f8ec0ff */
[----:B------:R-:W-:Y:S01]  /*39a0*/  UISETP.LT.AND UP0, UPT, UR64, 0x1, UPT ;  /* 0x000000014000788c */ /* 0x000fe2000bf01270 */
[----:B------:R-:W-:Y:S01]  /*39b0*/  UMOV UR62, 0x0 ;  /* 0x00000000003e7882 */ /* 0x000fe20000000000 */
        /* <DEDUP_REMOVED lines=9> */
[----:B------:R-:W-:-:S02]  /*3a50*/  ULOP3.LUT UR44, UR5, 0x10000, URZ, 0xfc, !UPT ;  /* 0x00010000052c7892 */ /* 0x000fc4000f8efcff */
[----:B------:R-:W-:Y:S02]  /*3a60*/  ULOP3.LUT UR45, UR45, 0x10000, URZ, 0xfc, !UPT ;  /* 0x000100002d2d7892 */ /* 0x000fe4000f8efcff */
[----:B------:R-:W-:Y:S01]  /*3a70*/  USEL UR66, UR64, 0x1, !UP0 ;  /* 0x0000000140427887 */ /* 0x000fe2000c000000 */
[----:B------:R-:W-:Y:S01]  /*3a80*/  UMOV UR52, 0x0 ;  /* 0x0000000000347882 */ /* 0x000fe20000000000 */
[----:B------:R-:W-:Y:S01]  /*3a90*/  UMOV UR53, 0x8100010 ;  /* 0x0810001000357882 */ /* 0x000fe20000000000 */
[----:B------:R-:W-:Y:S01]  /*3aa0*/  UMOV UR50, 0x0 ;  /* 0x0000000000327882 */ /* 0x000fe20000000000 */
[----:B------:R-:W-:Y:S01]  /*3ab0*/  UMOV UR51, 0x8100010 ;  /* 0x0810001000337882 */ /* 0x000fe20000000000 */
[----:B------:R-:W-:Y:S01]  /*3ac0*/  UMOV UR48, 0x0 ;  /* 0x0000000000307882 */ /* 0x000fe20000000000 */
[----:B------:R-:W-:Y:S01]  /*3ad0*/  UMOV UR49, 0x8100010 ;  /* 0x0810001000317882 */ /* 0x000fe20000000000 */
[----:B-1----:R-:W-:Y:S02]  /*3ae0*/  R2UR UR67, R3 ;  /* 0x00000000034372ca */ /* 0x002fe400000e0000 */
[----:B------:R-:W-:-:S13]  /*3af0*/  CS2R R2, SRZ ;  /* 0x0000000000027805 */ /* 0x000fda000001ff00 */
.L_x_78:
[C---:B------:R-:W-:Y:S02]  /*3b00*/  LEA R0, R8.reuse, UR41, 0x3 ;  /* 0x0000002908007c11 */ /* 0x040fe4000f8e18ff */
[----:B------:R-:W-:Y:S02]  /*3b10*/  SHF.L.U32 R4, R3, 0x1f, RZ ;  /* 0x0000001f03047819 */ /* 0x000fe400000006ff */
[----:B------:R-:W-:Y:S02]  /*3b20*/  LEA R5, R8, UR41, 0x4 ;  /* 0x0000002908057c11 */ /* 0x000fe4000f8e20ff */
[----:B------:R-:W1:Y:S02]  /*3b30*/  SYNCS.PHASECHK.TRANS64.TRYWAIT P0, [R0+URZ+0x80], R4 ;  /* 0x00008004000075a7 */ /* 0x000e6400080011ff */
[----:B-1-3--:R-:W-:Y:S05]  /*3b40*/  @!P0 BRA `(.L_x_71) ;  /* 0x0000004800888947 */ /* 0x00afea0003800000 */
.L_x_155:
[----:B-1----:R-:W1:Y:S01]  /*3b50*/  LDS.128 R4, [R5+0x110] ;  /* 0x0001100005047984 */ /* 0x002e620000000c00 */
[----:B------:R-:W-:Y:S02]  /*3b60*/  VIADD R0, R0, 0x90 ;  /* 0x0000009000007836 */ /* 0x000fe40000000000 */
[----:B------:R-:W-:Y:S01]  /*3b70*/  VIADD R8, R8, 0x1 ;  /* 0x0000000108087836 */ /* 0x000fe20000000000 */
[----:B------:R-:W-:Y:S01]  /*3b80*/  @!PT LDS RZ, [RZ] ;  /* 0x00000000fffff984 */ /* 0x000fe20000000800 */
[----:B------:R-:W-:Y:S01]  /*3b90*/  @!PT LDS RZ, [RZ] ;  /* 0x00000000fffff984 */ /* 0x000fe20000000800 */
[----:B------:R-:W-:Y:S01]  /*3ba0*/  @!PT LDS RZ, [RZ] ;  /* 0x00000000fffff984 */ /* 0x000fe20000000800 */
[----:B------:R-:W-:Y:S01]  /*3bb0*/  @!PT LDS RZ, [RZ] ;  /* 0x00000000fffff984 */ /* 0x000fe20000000800 */
[----:B------:R2:W-:Y:S06]  /*3bc0*/  MEMBAR.ALL.CTA ;  /* 0x0000000000007992 */ /* 0x0005ec0000008000 */
[----:B--2---:R-:W2:Y:S01]  /*3bd0*/  FENCE.VIEW.ASYNC.S ;  /* 0x00000000000073c6 */ /* 0x004ea20000000000 */
[----:B------:R-:W-:-:S04]  /*3be0*/  PRMT R0, RZ, 0x654, R0 ;  /* 0x00000654ff007816 */ /* 0x000fc80000000000 */
[----:B--2---:R2:W-:Y:S01]  /*3bf0*/  SYNCS.ARRIVE.TRANS64.RED.A1T0 RZ, [R0+URZ], RZ ;  /* 0x000000ff00ff79a7 */ /* 0x0045e200081004ff */
[----:B-1----:R-:W-:Y:S01]  /*3c00*/  LOP3.LUT P1, RZ, R6, 0x1, RZ, 0xc0, !PT ;  /* 0x0000000106ff7812 */ /* 0x002fe2000782c0ff */
[----:B--2---:R-:W-:-:S12]  /*3c10*/  BRA.U UP3, `(.L_x_72) ;  /* 0x0000000503587547 */ /* 0x004fd8000b800000 */
[----:B------:R-:W1:Y:S01]  /*3c20*/  LDCU UR4, c[0x0][0x38c] ;  /* 0x00007180ff0477ac */ /* 0x000e620008000800 */
[----:B------:R-:W-:Y:S02]  /*3c30*/  PLOP3.LUT P2, PT, PT, PT, PT, 0x80, 0x8 ;  /* 0x000000000008781c */ /* 0x000fe40003f4f070 */
[----:B------:R-:W-:Y:S01]  /*3c40*/  SHF.L.U32 R4, R9, 0x1f, RZ ;  /* 0x0000001f09047819 */ /* 0x000fe200000006ff */
[----:B------:R-:W-:Y:S02]  /*3c50*/  ULEA UR46, UR47, UR41, 0x3 ;  /* 0x000000292f2e7291 */ /* 0x000fe4000f8e18ff */
[----:B------:R-:W-:Y:S02]  /*3c60*/  ULEA UR36, UR47, UR67, 0x5 ;  /* 0x000000432f247291 */ /* 0x000fe4000f8e28ff */
[----:B-1----:R-:W-:-:S06]  /*3c70*/  UISETP.GE.AND UP0, UPT, UR4, 0x1, UPT ;  /* 0x000000010400788c */ /* 0x002fcc000bf06270 */
[----:B------:R-:W-:-:S05]  /*3c80*/  PLOP3.LUT P0, PT, PT, PT, UP0, 0x80, 0x8 ;  /* 0x000000000008781c */ /* 0x000fca0003f0f008 */
[----:B------:R-:W-:-:S08]  /*3c90*/  @UP0 ULEA UR4, UR38, UR41, 0x3 ;  /* 0x0000002926040291 */ /* 0x000fd0000f8e18ff */
[----:B------:R-:W-:-:S04]  /*3ca0*/  @P0 SHF.L.U32 R0, R2, 0x1f, RZ ;  /* 0x0000001f02000819 */ /* 0x000fc800000006ff */
[----:B------:R1:W2:Y:S01]  /*3cb0*/  @P0 SYNCS.PHASECHK.TRANS64.TRYWAIT P2, [UR4], R0 ;  /* 0x00000000ff0005a7 */ /* 0x0002a20008041104 */
[----:B------:R-:W3:Y:S02]  /*3cc0*/  SYNCS.PHASECHK.TRANS64.TRYWAIT P0, [UR46+0xc0], R4 ;  /* 0x0000c004ff0075a7 */ /* 0x000ee4000800112e */
[----:B-123--:R-:W-:Y:S05]  /*3cd0*/  @!P0 BRA `(.L_x_73) ;  /* 0x0000004800388947 */ /* 0x00efea0003800000 */
.L_x_157:
[----:B------:R-:W-:Y:S01]  /*3ce0*/  UMOV UR42, UR37 ;  /* 0x00000025002a7c82 */ /* 0x000fe20008000000 */
[----:B------:R-:W-:Y:S05]  /*3cf0*/  BRA.U !UP0, `(.L_x_74) ;  /* 0x0000000508107547 */ /* 0x000fea000b800000 */
[----:B------:R-:W-:Y:S02]  /*3d00*/  UIADD3 UR42, UPT, UPT, UR66, UR37, URZ ;  /* 0x00000025422a7290 */ /* 0x000fe4000fffe0ff */
[----:B------:R-:W-:Y:S01]  /*3d10*/  UPLOP3.LUT UP2, UPT, UPT, UPT, UPT, 0x40, 0x4 ;  /* 0x000000000004789c */ /* 0x000fe20003f4e870 */
[----:B------:R-:W-:Y:S01]  /*3d20*/  UMOV UR39, UR64 ;  /* 0x0000004000277c82 */ /* 0x000fe20008000000 */
[----:B------:R-:W-:-:S09]  /*3d30*/  UMOV UR5, UR38 ;  /* 0x0000002600057c82 */ /* 0x000fd20008000000 */
.L_x_77:
[----:B------:R-:W-:Y:S01]  /*3d40*/  ULEA UR7, UR5, UR41, 0x3 ;  /* 0x0000002905077291 */ /* 0x000fe2000f8e18ff */
[----:B--23--:R-:W-:Y:S11]  /*3d50*/  @P2 BRA `(.L_x_75) ;  /* 0x00000000000c2947 */ /* 0x00cff60003800000 */
[----:B-1----:R-:W-:Y:S04]  /*3d60*/  SHF.L.U32 R4, R2, 0x1f, RZ ;  /* 0x0000001f02047819 */ /* 0x002fe800000006ff */
[----:B------:R-:W1:Y:S02]  /*3d70*/  SYNCS.PHASECHK.TRANS64.TRYWAIT P0, [UR7], R4 ;  /* 0x00000004ff0075a7 */ /* 0x000e640008001107 */
[----:B-1----:R-:W-:Y:S05]  /*3d80*/  @!P0 BRA `(.L_x_76) ;  /* 0x0000004800248947 */ /* 0x002fea0003800000 */
.L_x_75:
[----:B------:R-:W-:Y:S01]  /*3d90*/  UISETP.NE.AND UP0, UPT, UR39, 0x1, UPT ;  /* 0x000000012700788c */ /* 0x000fe2000bf05270 */
[----:B------:R-:W-:Y:S01]  /*3da0*/  PLOP3.LUT P2, PT, PT, PT, PT, 0x80, 0x8 ;  /* 0x000000000008781c */ /* 0x000fe20003f4f070 */
[----:B------:R-:W-:Y:S02]  /*3db0*/  UIADD3 UR4, UPT, UPT, UR5, 0x1, URZ ;  /* 0x0000000105047890 */ /* 0x000fe4000fffe0ff */
[----:B------:R-:W-:Y:S02]  /*3dc0*/  UIADD3 UR40, UPT, UPT, UR7, 0x20, URZ ;  /* 0x0000002007287890 */ /* 0x000fe4000fffe0ff */
[----:B------:R-:W-:Y:S01]  /*3dd0*/  UISETP.NE.AND UP1, UPT, UR4, 0x4, UPT ;  /* 0x000000040400788c */ /* 0x000fe2000bf25270 */
[----:B------:R-:W-:Y:S01]  /*3de0*/  PLOP3.LUT P0, PT, PT, PT, UP0, 0x80, 0x8 ;  /* 0x000000000008781c */ /* 0x000fe20003f0f008 */
[----:B------:R-:W-:Y:S02]  /*3df0*/  UIADD3 UR37, UPT, UPT, UR37, 0x1, URZ ;  /* 0x0000000125257890 */ /* 0x000fe4000fffe0ff */
[----:B------:R-:W-:Y:S02]  /*3e00*/  USEL UR6, URZ, 0x1, UP1 ;  /* 0x00000001ff067887 */ /* 0x000fe40008800000 */
[----:B------:R-:W-:Y:S02]  /*3e10*/  USEL UR38, UR4, URZ, UP1 ;  /* 0x000000ff04267287 */ /* 0x000fe40008800000 */
[----:B------:R-:W-:Y:S02]  /*3e20*/  UIADD3 UR39, UPT, UPT, UR39, -0x1, URZ ;  /* 0xffffffff27277890 */ /* 0x000fe4000fffe0ff */
[----:B------:R-:W-:Y:S01]  /*3e30*/  @UP0 ULEA UR4, UR38, UR41, 0x3 ;  /* 0x0000002926040291 */ /* 0x000fe2000f8e18ff */
[----:B------:R-:W-:Y:S01]  /*3e40*/  LOP3.LUT R2, R2, UR6, RZ, 0x3c, !PT ;  /* 0x0000000602027c12 */ /* 0x000fe2000f8e3cff */
[----:B------:R-:W-:Y:S02]  /*3e50*/  ULEA UR6, UR5, UR45, 0x9 ;  /* 0x0000002d05067291 */ /* 0x000fe4000f8e48ff */
[----:B------:R-:W-:Y:S01]  /*3e60*/  UISETP.NE.AND UP0, UPT, UR37, UR42, UPT ;  /* 0x0000002a2500728c */ /* 0x000fe2000bf05270 */
[----:B-1----:R-:W-:Y:S01]  /*3e70*/  @P0 SHF.L.U32 R0, R2, 0x1f, RZ ;  /* 0x0000001f02000819 */ /* 0x002fe200000006ff */
[----:B------:R-:W-:Y:S02]  /*3e80*/  UIADD3 UR34, UPT, UPT, UR6, 0x2, URZ ;  /* 0x0000000206227890 */ /* 0x000fe4000fffe0ff */
[----:B------:R-:W-:Y:S01]  /*3e90*/  UIADD3 UR30, UPT, UPT, UR6, 0x4, URZ ;  /* 0x00000004061e7890 */ /* 0x000fe2000fffe0ff */
[----:B------:R2:W3:Y:S01]  /*3ea0*/  @P0 SYNCS.PHASECHK.TRANS64.TRYWAIT P2, [UR4], R0 ;  /* 0x00000000ff0005a7 */ /* 0x0004e20008041104 */
[----:B------:R-:W-:Y:S02]  /*3eb0*/  ULEA UR4, UR5, UR44, 0xa ;  /* 0x0000002c05047291 */ /* 0x000fe4000f8e50ff */
[----:B------:R-:W-:Y:S02]  /*3ec0*/  UIADD3 UR26, UPT, UPT, UR6, 0x6, URZ ;  /* 0x00000006061a7890 */ /* 0x000fe4000fffe0ff */
        /* <DEDUP_REMOVED lines=10> */
[----:B------:R-:W-:Y:S01]  /*3f70*/  UIADD3 UR8, UPT, UPT, UR4, 0x206, URZ ;  /* 0x0000020604087890 */ /* 0x000fe2000fffe0ff */
[----:B------:R-:W-:Y:S01]  /*3f80*/  UMOV UR7, 0x40004040 ;  /* 0x4000404000077882 */ /* 0x000fe20000000000 */
[----:B------:R-:W-:Y:S01]  /*3f90*/  UMOV UR5, 0x40004040 ;  /* 0x4000404000057882 */ /* 0x000fe20000000000 */
[----:B------:R-:W-:Y:S01]  /*3fa0*/  UMOV UR35, 0x40004040 ;  /* 0x4000404000237882 */ /* 0x000fe20000000000 */
[----:B------:R1:W-:Y:S01]  /*3fb0*/  UTCHMMA.2CTA gdesc[UR4], gdesc[UR6], tmem[UR36], tmem[UR62], idesc[UR63], UP2 ;  /* 0x00ff3e06040075ea */ /* 0x0003e20009200024 */
[----:B------:R-:W-:Y:S01]  /*3fc0*/  UPLOP3.LUT UP2, UPT, UPT, UPT, UPT, 0x80, 0x8 ;  /* 0x000000000008789c */ /* 0x000fe20003f4f070 */
[----:B------:R-:W-:Y:S01]  /*3fd0*/  UMOV UR33, 0x40004040 ;  /* 0x4000404000217882 */ /* 0x000fe20000000000 */
[----:B------:R-:W-:Y:S01]  /*3fe0*/  UMOV UR31, 0x40004040 ;  /* 0x40004040001f7882 */ /* 0x000fe20000000000 */
[----:B------:R2:W-:Y:S01]  /*3ff0*/  UTCHMMA.2CTA gdesc[UR32], gdesc[UR34], tmem[UR36], tmem[UR60], idesc[UR61], UPT ;  /* 0x00ff3c22200075ea */ /* 0x0005e2000ba00024 */
        /* <DEDUP_REMOVED lines=14> */
[----:B------:R-:W-:Y:S01]  /*40e0*/  UMOV UR9, 0x40004040 ;  /* 0x4000404000097882 */ /* 0x000fe20000000000 */
[----:B------:R2:W-:Y:S01]  /*40f0*/  UTCHMMA.2CTA gdesc[UR12], gdesc[UR14], tmem[UR36], tmem[UR50], idesc[UR51], UPT ;  /* 0x00ff320e0c0075ea */ /* 0x0005e2000ba00024 */
[----:B------:R2:W-:Y:S01]  /*4100*/  UTCHMMA.2CTA gdesc[UR8], gdesc[UR10], tmem[UR36], tmem[UR48], idesc[UR49], UPT ;  /* 0x00ff300a080075ea */ /* 0x0005e2000ba00024 */
[----:B------:R2:W-:Y:S01]  /*4110*/  UTCBAR.2CTA.MULTICAST [UR40], URZ, UR43 ;  /* 0x000000ff280073e9 */ /* 0x0005e2000820082b */
[----:B-1----:R-:W-:Y:S01]  /*4120*/  UMOV UR5, UR38 ;  /* 0x0000002600057c82 */ /* 0x002fe20008000000 */
[----:B------:R-:W-:Y:S05]  /*4130*/  BRA.U UP0, `(.L_x_77) ;  /* 0xfffffffd00007547 */ /* 0x000fea000b83ffff */
.L_x_74:
[----:B------:R-:W-:Y:S01]  /*4140*/  UIADD3 UR4, UPT, UPT, UR46, 0xa0, URZ ;  /* 0x000000a02e047890 */ /* 0x000fe2000fffe0ff */
[----:B------:R-:W-:-:S08]  /*4150*/  UMOV UR37, UR42 ;  /* 0x0000002a00257c82 */ /* 0x000fd00008000000 */
[----:B------:R4:W-:Y:S01]  /*4160*/  UTCBAR.2CTA.MULTICAST [UR4], URZ, UR65 ;  /* 0x000000ff040073e9 */ /* 0x0009e20008200841 */
[----:B------:R-:W-:Y:S02]  /*4170*/  NOP ;  /* 0x0000000000007918 */ /* 0x000fe40000000000 */
.L_x_72:
[----:B----4-:R-:W-:Y:S01]  /*4180*/  UIADD3 UR4, UPT, UPT, UR47, 0x1, URZ ;  /* 0x000000012f047890 */ /* 0x010fe2000fffe0ff */
[----:B------:R-:W-:-:S03]  /*4190*/  ISETP.NE.AND P0, PT, R8, 0x2, PT ;  /* 0x000000020800780c */ /* 0x000fc60003f05270 */
[----:B------:R-:W-:Y:S01]  /*41a0*/  UISETP.NE.AND UP0, UPT, UR4, 0x4, UPT ;  /* 0x000000040400788c */ /* 0x000fe2000bf05270 */
[----:B-12---:R-:W-:Y:S02]  /*41b0*/  SEL R0, RZ, 0x1, P0 ;  /* 0x00000001ff007807 */ /* 0x006fe40000000000 */
[----:B------:R-:W-:Y:S01]  /*41c0*/  SEL R8, R8, RZ, P0 ;  /* 0x000000ff08087207 */ /* 0x000fe20000000000 */
[----:B------:R-:W-:Y:S01]  /*41d0*/  USEL UR5, URZ, 0x1, UP0 ;  /* 0x00000001ff057887 */ /* 0x000fe20008000000 */
[----:B------:R-:W-:Y:S01]  /*41e0*/  LOP3.LUT R3, R3, R0, RZ, 0x3c, !PT ;  /* 0x0000000003037212 */ /* 0x000fe200078e3cff */
[----:B------:R-:W-:-:S04]  /*41f0*/  USEL UR47, UR4, URZ, UP0 ;  /* 0x000000ff042f7287 */ /* 0x000fc80008000000 */
[----:B------:R-:W-:Y:S01]  /*4200*/  LOP3.LUT R9, R9, UR5, RZ, 0x3c, !PT ;  /* 0x0000000509097c12 */ /* 0x000fe2000f8e3cff */
[----:B------:R-:W-:Y:S07]  /*4210*/  @P1 BRA `(.L_x_78) ;  /* 0xfffffff800381947 */ /* 0x000fee000383ffff */
[----:B------:R-:W1:Y:S01]  /*4220*/  S2UR UR8, SR_CgaCtaId ;  /* 0x00000000000879c3 */ /* 0x000e620000008800 */
[----:B------:R-:W-:Y:S01]  /*4230*/  ELECT P0, URZ, PT ;  /* 0x0000000000ff782f */ /* 0x000fe20003800000 */
[----:B------:R-:W-:Y:S01]  /*4240*/  HFMA2 R0, -RZ, RZ, 0, 5.9604644775390625e-08 ;  /* 0x00000001ff007431 */ /* 0x000fe200000001ff */
[----:B------:R-:W-:-:S05]  /*4250*/  UMOV UR4, 0x40 ;  /* 0x0000004000047882 */ /* 0x000fca0000000000 */
[----:B------:R-:W-:Y:S01]  /*4260*/  UVIRTCOUNT.DEALLOC.SMPOOL 0x80 ;  /* 0x000000800000784c */ /* 0x000fe20000000000 */
[----:B------:R-:W-:Y:S02]  /*4270*/  UISETP.NE.AND UP1, UPT, UR68, URZ, UPT ;  /* 0x000000ff4400728c */ /* 0x000fe4000bf25270 */
[----:B-1----:R-:W-:-:S09]  /*4280*/  ULEA UR8, UR8, UR4, 0x18 ;  /* 0x0000000408087291 */ /* 0x002fd2000f8ec0ff */
[----:B------:R1:W-:Y:S01]  /*4290*/  @P0 STS.U8 [UR8+0x1c], R0 ;  /* 0x00001c00ff000988 */ /* 0x0003e20008000008 */
[----:B------:R-:W-:Y:S05]  /*42a0*/  BRA.U UP1, `(.L_x_79) ;  /* 0x0000000101a07547 */ /* 0x000fea000b800000 */
[----:B------:R-:W-:Y:S01]  /*42b0*/  UIADD3 UR7, UPT, UPT, UR41, 0xc0, URZ ;  /* 0x000000c029077890 */ /* 0x000fe2000fffe0ff */
[----:B------:R-:W-:-:S03]  /*42c0*/  SHF.L.U32 R2, R9, 0x1f, RZ ;  /* 0x0000001f09027819 */ /* 0x000fc600000006ff */
[----:B------:R-:W-:-:S09]  /*42d0*/  ULEA UR4, UR47, UR7, 0x3 ;  /* 0x000000072f047291 */ /* 0x000fd2000f8e18ff */
[----:B------:R-:W2:Y:S02]  /*42e0*/  SYNCS.PHASECHK.TRANS64.TRYWAIT P0, [UR4], R2 ;  /* 0x00000002ff0075a7 */ /* 0x000ea40008001104 */
[----:B--2---:R-:W-:Y:S05]  /*42f0*/  @!P0 BRA `(.L_x_80) ;  /* 0x0000004000e08947 */ /* 0x004fea0003800000 */
.L_x_160:
        /* <DEDUP_REMOVED lines=9> */
.L_x_162:
        /* <DEDUP_REMOVED lines=9> */
.L_x_164:
[----:B------:R-:W-:-:S04]  /*4420*/  UIADD3 UR4, UPT, UPT, UR4, 0x1, URZ ;  /* 0x0000000104047890 */ /* 0x000fc8000fffe0ff */
[----:B------:R-:W-:-:S04]  /*4430*/  UISETP.NE.AND UP0, UPT, UR4, 0x4, UPT ;  /* 0x000000040400788c */ /* 0x000fc8000bf05270 */
[----:B------:R-:W-:Y:S02]  /*4440*/  USEL UR5, URZ, 0x1, UP0 ;  /* 0x00000001ff057887 */ /* 0x000fe40008000000 */
[----:B------:R-:W-:-:S04]  /*4450*/  USEL UR4, UR4, URZ, UP0 ;  /* 0x000000ff04047287 */ /* 0x000fc80008000000 */
[----:B------:R-:W-:Y:S01]  /*4460*/  ULEA UR4, UR4, UR7, 0x3 ;  /* 0x0000000704047291 */ /* 0x000fe2000f8e18ff */
[----:B------:R-:W-:-:S04]  /*4470*/  LOP3.LUT R2, R2, UR5, RZ, 0x3c, !PT ;  /* 0x0000000502027c12 */ /* 0x000fc8000f8e3cff */
[----:B------:R-:W-:Y:S01]  /*4480*/  SHF.L.U32 R2, R2, 0x1f, RZ ;  /* 0x0000001f02027819 */ /* 0x000fe200000006ff */
[----:B-1----:R-:W-:-:S04]  /*4490*/  IMAD.U32 R0, RZ, RZ, UR4 ;  /* 0x00000004ff007e24 */ /* 0x002fc8000f8e00ff */
[----:B------:R1:W2:Y:S03]  /*44a0*/  SYNCS.PHASECHK.TRANS64.TRYWAIT P0, [R0+URZ], R2 ;  /* 0x00000002000075a7 */ /* 0x0002a600080011ff */
[----:B--2---:R-:W-:Y:S05]  /*44b0*/  @!P0 NANOSLEEP.SYNCS 0x989680 ;  /* 0x009896800000895d */ /* 0x004fea0003900000 */
[----:B------:R-:W2:Y:S02]  /*44c0*/  @!P0 SYNCS.PHASECHK.TRANS64 P0, [R0+URZ], R2 ;  /* 0x00000002000085a7 */ /* 0x000ea400080010ff */
[----:B--2---:R-:W-:Y:S05]  /*44d0*/  @P0 BRA `(.L_x_83) ;  /* 0x0000000000200947 */ /* 0x004fea0003800000 */
.L_x_84:
[----:B--2---:R2:W4:Y:S02]  /*44e0*/  SYNCS.PHASECHK.TRANS64.TRYWAIT P0, [R0+URZ], R2 ;  /* 0x00000002000075a7 */ /* 0x00452400080011ff */
[----:B----4-:R-:W-:Y:S05]  /*44f0*/  @!P0 NANOSLEEP.SYNCS 0x989680 ;  /* 0x009896800000895d */ /* 0x010fea0003900000 */
[----:B------:R-:W4:Y:S02]  /*4500*/  @!P0 SYNCS.PHASECHK.TRANS64 P0, [R0+URZ], R2 ;  /* 0x00000002000085a7 */ /* 0x000f2400080010ff */
[----:B----4-:R-:W-:Y:S05]  /*4510*/  @!P0 BRA `(.L_x_84) ;  /* 0xfffffffc00f08947 */ /* 0x010fea000383ffff */
[----:B------:R-:W-:Y:S05]  /*4520*/  BRA `(.L_x_83) ;  /* 0x00000000000c7947 */ /* 0x000fea0003800000 */
.L_x_79:
[----:B------:R-:W-:-:S04]  /*4530*/  UIADD3 UR4, UPT, UPT, UR41, 0x100, URZ ;  /* 0x0000010029047890 */ /* 0x000fc8000fffe0ff */
[----:B------:R-:W-:-:S09]  /*4540*/  UPRMT UR4, UR69, 0x654, UR4 ;  /* 0x0000065445047896 */ /* 0x000fd20008000004 */
[----:B------:R-:W-:Y:S03]  /*4550*/  SYNCS.ARRIVE.TRANS64.RED.A1T0 RZ, [UR4], RZ ;  /* 0x000000ffffff79a7 */ /* 0x000fe60008100404 */
.L_x_83:
[----:B-12---:R-:W-:Y:S01]  /*4560*/  SHF.L.U32 R2, RZ, 0x1f, RZ ;  /* 0x0000001fff027819 */ /* 0x006fe200000006ff */
[----:B------:R-:W-:Y:S01]  /*4570*/  UIADD3 UR4, UPT, UPT, UR41, 0x100, URZ ;  /* 0x0000010029047890 */ /* 0x000fe2000fffe0ff */
[----:B------:R-:W-:Y:S02]  /*4580*/  PLOP3.LUT P0, PT, PT, PT, UP1, 0x80, 0x8 ;  /* 0x000000000008781c */ /* 0x000fe40003f0f018 */
[----:B------:R-:W1:Y:S02]  /*4590*/  SYNCS.PHASECHK.TRANS64.TRYWAIT P1, [UR41+0x100], R2 ;  /* 0x00010002ff0075a7 */ /* 0x000e640008021129 */
[----:B-1----:R-:W-:Y:S09]  /*45a0*/  @!P1 BRA `(.L_x_85) ;  /* 0x00000040007c9947 */ /* 0x002ff20003800000 */
.L_x_166:
[----:B------:R-:W-:Y:S01]  /*45b0*/  @!UP1 UPRMT UR4, UR69, 0x654, UR4 ;  /* 0x0000065445049896 */ /* 0x000fe20008000004 */
[----:B------:R-:W-:Y:S01]  /*45c0*/  UMOV UR5, 0xffff ;  /* 0x0000ffff00057882 */ /* 0x000fe20000000000 */
[----:B------:R-:W-:-:S07]  /*45d0*/  UMOV UR6, 0x1 ;  /* 0x0000000100067882 */ /* 0x000fce0000000000 */
[----:B------:R-:W-:Y:S01]  /*45e0*/  @!P0 SYNCS.ARRIVE.TRANS64.RED.A1T0 RZ, [UR4], RZ ;  /* 0x000000ffffff89a7 */ /* 0x000fe20008100404 */
[----:B------:R-:W-:Y:S01]  /*45f0*/  NOP ;  /* 0x0000000000007918 */ /* 0x000fe20000000000 */
[----:B-1----:R-:W1:Y:S01]  /*4600*/  LDS R0, [UR8+0x14] ;  /* 0x00001408ff007984 */ /* 0x002e620008000800 */
[----:B------:R-:W-:-:S04]  /*4610*/  ULOP3.LUT UR4, UR67, 0xffff, URZ, 0xc0, !UPT ;  /* 0x0000ffff43047892 */ /* 0x000fc8000f8ec0ff */
[----:B------:R-:W-:-:S04]  /*4620*/  USHF.R.U32.HI UR4, URZ, 0x5, UR4 ;  /* 0x00000005ff047899 */ /* 0x000fc80008011604 */
[----:B------:R-:W-:Y:S02]  /*4630*/  USHF.L.U32 UR5, UR5, UR4, URZ ;  /* 0x0000000405057299 */ /* 0x000fe400080006ff */
[----:B------:R-:W-:-:S04]  /*4640*/  USHF.L.U32 UR4, UR6, UR4, URZ ;  /* 0x0000000406047299 */ /* 0x000fc800080006ff */
[----:B-1----:R-:W-:-:S04]  /*4650*/  LOP3.LUT R0, R0, UR5, RZ, 0xc0, !PT ;  /* 0x0000000500007c12 */ /* 0x002fc8000f8ec0ff */
[----:B------:R-:W-:-:S13]  /*4660*/  ISETP.NE.AND P0, PT, R0, UR5, PT ;  /* 0x0000000500007c0c */ /* 0x000fda000bf05270 */
[----:B------:R-:W-:Y:S05]  /*4670*/  @P0 BRA `(.L_x_86) ;  /* 0x0000000000580947 */ /* 0x000fea0003800000 */
[----:B------:R-:W1:Y:S02]  /*4680*/  LDS R0, [UR8+0x18] ;  /* 0x00001808ff007984 */ /* 0x000e640008000800 */
[----:B-1----:R-:W-:-:S04]  /*4690*/  LOP3.LUT R0, R0, UR4, RZ, 0xc0, !PT ;  /* 0x0000000400007c12 */ /* 0x002fc8000f8ec0ff */
[----:B------:R-:W-:-:S13]  /*46a0*/  ISETP.NE.AND P0, PT, R0, UR4, PT ;  /* 0x0000000400007c0c */ /* 0x000fda000bf05270 */
[----:B------:R-:W-:Y:S05]  /*46b0*/  @P0 BRA `(.L_x_87) ;  /* 0x00000000003c0947 */ /* 0x000fea0003800000 */
[----:B------:R-:W1:Y:S01]  /*46c0*/  S2R R2, SR_LANEID ;  /* 0x0000000000027919 */ /* 0x000e620000000000 */
[----:B------:R-:W-:-:S06]  /*46d0*/  ULOP3.LUT UR5, URZ, UR5, URZ, 0x33, !UPT ;  /* 0x00000005ff057292 */ /* 0x000fcc000f8e33ff */
[----:B------:R-:W-:-:S04]  /*46e0*/  IMAD.U32 R0, RZ, RZ, UR5 ;  /* 0x00000005ff007e24 */ /* 0x000fc8000f8e00ff */
[----:B------:R2:W4:Y:S02]  /*46f0*/  REDUX UR7, R0 ;  /* 0x00000000000773c4 */ /* 0x0005240000000000 */
[----:B------:R1:W-:Y:S01]  /*4700*/  UTCATOMSWS.AND URZ, UR5 ;  /* 0x0000000500ff79e3 */ /* 0x0003e20008000000 */
[----:B--2---:R-:W-:Y:S01]  /*4710*/  LOP3.LUT R0, RZ, UR4, RZ, 0x33, !PT ;  /* 0x00000004ff007c12 */ /* 0x004fe2000f8e33ff */
[----:B------:R-:W-:Y:S02]  /*4720*/  VOTEU.ANY UR4, UPT, PT ;  /* 0x0000000000047886 */ /* 0x000fe400038e0100 */
[----:B------:R-:W-:Y:S02]  /*4730*/  UFLO.U32 UR4, UR4 ;  /* 0x00000004000472bd */ /* 0x000fe400080e0000 */
[----:B------:R-:W2:Y:S04]  /*4740*/  REDUX UR6, R0 ;  /* 0x00000000000673c4 */ /* 0x000ea80000000000 */
[----:B-1----:R-:W-:-:S02]  /*4750*/  ISETP.EQ.U32.AND P0, PT, R2, UR4, PT ;  /* 0x0000000402007c0c */ /* 0x002fc4000bf02070 */
[----:B----4-:R-:W-:-:S11]  /*4760*/  MOV R2, UR7 ;  /* 0x0000000700027c02 */ /* 0x010fd60008000f00 */
[----:B------:R1:W-:Y:S01]  /*4770*/  @P0 ATOMS.AND RZ, [UR8+0x14], R2 ;  /* 0x00001402ffff098c */ /* 0x0003e2000a800008 */
[----:B--2---:R-:W-:-:S05]  /*4780*/  IMAD.U32 R0, RZ, RZ, UR6 ;  /* 0x00000006ff007e24 */ /* 0x004fca000f8e00ff */
[----:B------:R1:W-:Y:S01]  /*4790*/  @P0 ATOMS.AND RZ, [UR8+0x18], R0 ;  /* 0x00001800ffff098c */ /* 0x0003e2000a800008 */
[----:B------:R-:W-:Y:S05]  /*47a0*/  BRA `(.L_x_88) ;  /* 0x0000000000147947 */ /* 0x000fea0003800000 */
.L_x_87:
[----:B------:R-:W-:Y:S02]  /*47b0*/  MOV R2, 0x47d0 ;  /* 0x000047d000027802 */ /* 0x000fe40000000f00 */
[----:B---3-5:R-:W-:Y:S05]  /*47c0*/  CALL.REL.NOINC `($__internal_0_$__cuda_sm10x_tcgen05_guardrail_trap_col_being_dealloced_not_returned_by_alloc) ;  /* 0x0000004000e87944 */ /* 0x028fea0003c00000 */
[----:B------:R-:W-:Y:S05]  /*47d0*/  BRA `(.L_x_88) ;  /* 0x0000000000087947 */ /* 0x000fea0003800000 */
.L_x_86:
[----:B------:R-:W-:Y:S02]  /*47e0*/  MOV R2, 0x4800 ;  /* 0x0000480000027802 */ /* 0x000fe40000000f00 */
[----:B---3-5:R-:W-:Y:S05]  /*47f0*/  CALL.REL.NOINC `($__internal_2_$__cuda_sm10x_tcgen05_guardrail_trap_unallocated_columns_being_dealloced) ;  /* 0x0000004000f47944 */ /* 0x028fea0003c00000 */
.L_x_88:
[----:B------:R-:W-:Y:S01]  /*4800*/  NOP ;  /* 0x0000000000007918 */ /* 0x000fe20000000000 */
[----:B------:R-:W-:Y:S05]  /*4810*/  EXIT ;  /* 0x000000000000794d */ /* 0x000fea0003800000 */
.L_x_59:
[----:B------:R-:W-:-:S09]  /*4820*/  UISETP.NE.OR UP0, UPT, UR18, 0x3, !UP3 ;  /* 0x000000031200788c */ /* 0x000fd2000df05670 */
[----:B------:R-:W-:Y:S05]  /*4830*/  BRA.U UP0, `(.L_x_89) ;  /* 0x00000011002c7547 */ /* 0x000fea000b800000 */
[----:B------:R-:W1:Y:S01]  /*4840*/  LDCU UR37, c[0x0][0x370] ;  /* 0x00006e00ff2577ac */ /* 0x000e620008000800 */
[----:B------:R-:W2:Y:S01]  /*4850*/  LDC.64 R16, c[0x0][0x348] ;  /* 0x0000d200ff107b82 */ /* 0x000ea20000000a00 */
[----:B------:R-:W-:Y:S02]  /*4860*/  HFMA2 R13, -RZ, RZ, 0, 0 ;  /* 0x00000000ff0d7431 */ /* 0x000fe400000001ff */
[----:B------:R-:W-:Y:S01]  /*4870*/  IMAD.MOV.U32 R15, RZ, RZ, 0x1 ;  /* 0x00000001ff0f7424 */ /* 0x000fe200078e00ff */
[----:B------:R-:W1:Y:S01]  /*4880*/  LDCU.128 UR32, c[0x0][0xb10] ;  /* 0x00016200ff2077ac */ /* 0x000e620008000c00 */
[----:B------:R-:W-:Y:S01]  /*4890*/  IMAD.MOV.U32 R14, RZ, RZ, RZ ;  /* 0x000000ffff0e7224 */ /* 0x000fe200078e00ff */
[----:B------:R-:W-:Y:S01]  /*48a0*/  MOV R7, 0x1000 ;  /* 0x0000100000077802 */ /* 0x000fe20000000f00 */
[----:B------:R-:W3:Y:S01]  /*48b0*/  LDCU UR31, c[0x0][0x374] ;  /* 0x00006e80ff1f77ac */ /* 0x000ee20008000800 */
[----:B------:R-:W4:Y:S01]  /*48c0*/  LDC.64 R2, c[0x0][0x888] ;  /* 0x00022200ff027b82 */ /* 0x000f220000000a00 */
[----:B------:R-:W3:Y:S01]  /*48d0*/  LDCU UR15, c[0x0][0xb0c] ;  /* 0x00016180ff0f77ac */ /* 0x000ee20008000800 */
[----:B------:R-:W3:Y:S06]  /*48e0*/  LDCU UR41, c[0x0][0xb20] ;  /* 0x00016400ff2977ac */ /* 0x000eec0008000800 */
[----:B------:R-:W2:Y:S01]  /*48f0*/  LDC.64 R4, c[0x0][0x890] ;  /* 0x00022400ff047b82 */ /* 0x000ea20000000a00 */
[----:B------:R-:W3:Y:S01]  /*4900*/  LDCU UR4, c[0x0][0xb30] ;  /* 0x00016600ff0477ac */ /* 0x000ee20008000800 */
[----:B-1----:R-:W-:-:S02]  /*4910*/  UIMAD.WIDE.U32 UR6, UR37, UR32, URZ ;  /* 0x00000020250672a5 */ /* 0x002fc4000f8e00ff */
[----:B---3--:R-:W-:Y:S01]  /*4920*/  UIMAD.WIDE.U32 UR8, UR31, UR35, URZ ;  /* 0x000000231f0872a5 */ /* 0x008fe2000f8e00ff */
[----:B------:R-:W-:Y:S01]  /*4930*/  UMOV UR29, 0x400 ;  /* 0x00000400001d7882 */ /* 0x000fe20000000000 */
[----:B------:R-:W-:-:S03]  /*4940*/  UPLOP3.LUT UP3, UPT, UPT, UPT, UPT, 0x40, 0x4 ;  /* 0x000000000004789c */ /* 0x000fc60003f6e870 */
[----:B------:R-:W-:Y:S01]  /*4950*/  UMOV UR6, UR7 ;  /* 0x0000000700067c82 */ /* 0x000fe20008000000 */
[----:B------:R-:W-:Y:S01]  /*4960*/  UISETP.GE.AND UP0, UPT, UR42, 0x1, UPT ;  /* 0x000000012a00788c */ /* 0x000fe2000bf06270 */
[----:B------:R-:W-:Y:S01]  /*4970*/  UMOV UR38, UR9 ;  /* 0x0000000900267c82 */ /* 0x000fe20008000000 */
[----:B------:R-:W-:Y:S01]  /*4980*/  UISETP.NE.AND UP4, UPT, UR42, 0x1, UPT ;  /* 0x000000012a00788c */ /* 0x000fe2000bf85270 */
[----:B------:R-:W1:Y:S01]  /*4990*/  LDCU.64 UR22, c[0x0][0xb28] ;  /* 0x00016500ff1677ac */ /* 0x000e620008000a00 */
[----:B------:R-:W-:Y:S02]  /*49a0*/  ULEA UR29, UR55, UR29, 0x18 ;  /* 0x0000001d371d7291 */ /* 0x000fe4000f8ec0ff */
[----:B------:R-:W-:Y:S02]  /*49b0*/  UISETP.NE.AND UP6, UPT, UR15, 0x1, UPT ;  /* 0x000000010f00788c */ /* 0x000fe4000bfc5270 */
[----:B------:R-:W-:Y:S02]  /*49c0*/  UISETP.NE.AND UP5, UPT, UR34, 0x1, UPT ;  /* 0x000000012200788c */ /* 0x000fe4000bfa5270 */
[----:B------:R-:W-:-:S02]  /*49d0*/  USHF.R.U32.HI UR39, URZ, UR33, UR6 ;  /* 0x00000021ff277299 */ /* 0x000fc40008011606 */
[----:B------:R-:W-:Y:S02]  /*49e0*/  USHF.R.U32.HI UR38, URZ, UR41, UR38 ;  /* 0x00000029ff267299 */ /* 0x000fe40008011626 */
[----:B------:R-:W-:Y:S01]  /*49f0*/  UISETP.NE.AND UP2, UPT, UR4, 0x1, UPT ;  /* 0x000000010400788c */ /* 0x000fe2000bf45270 */
[----:B------:R-:W-:-:S10]  /*4a00*/  UMOV UR12, URZ ;  /* 0x000000ff000c7c82 */ /* 0x000fd40008000000 */
.L_x_98:
[C---:B------:R-:W-:Y:S02]  /*4a10*/  LEA R12, R14.reuse, UR29, 0x3 ;  /* 0x0000001d0e0c7c11 */ /* 0x040fe4000f8e18ff */
[----:B------:R-:W-:Y:S02]  /*4a20*/  SHF.L.U32 R0, R13, 0x1f, RZ ;  /* 0x0000001f0d007819 */ /* 0x000fe400000006ff */
[----:B------:R-:W-:Y:S02]  /*4a30*/  LEA R8, R14, UR29, 0x4 ;  /* 0x0000001d0e087c11 */ /* 0x000fe4000f8e20ff */
[----:B---3--:R-:W3:Y:S02]  /*4a40*/  SYNCS.PHASECHK.TRANS64.TRYWAIT P0, [R12+URZ+0x80], R0 ;  /* 0x000080000c0075a7 */ /* 0x008ee400080011ff */
[----:B---3--:R-:W-:Y:S05]  /*4a50*/  @!P0 BRA `(.L_x_90) ;  /* 0x0000003c00688947 */ /* 0x008fea0003800000 */
.L_x_167:
[----:B------:R-:W1:Y:S01]  /*4a60*/  LDS.128 R8, [R8+0x110] ;  /* 0x0001100008087984 */ /* 0x000e620000000c00 */
[----:B------:R-:W-:Y:S01]  /*4a70*/  UISETP.GE.AND UP0, UPT, UR42, 0x1, UPT ;  /* 0x000000012a00788c */ /* 0x000fe2000bf06270 */
[----:B------:R-:W-:Y:S01]  /*4a80*/  @!PT LDS RZ, [RZ] ;  /* 0x00000000fffff984 */ /* 0x000fe20000000800 */
[----:B------:R-:W-:Y:S01]  /*4a90*/  @!PT LDS RZ, [RZ] ;  /* 0x00000000fffff984 */ /* 0x000fe20000000800 */
[----:B------:R-:W-:Y:S01]  /*4aa0*/  @!PT LDS RZ, [RZ] ;  /* 0x00000000fffff984 */ /* 0x000fe20000000800 */
[----:B------:R-:W-:Y:S01]  /*4ab0*/  @!PT LDS RZ, [RZ] ;  /* 0x00000000fffff984 */ /* 0x000fe20000000800 */
[----:B------:R2:W-:Y:S06]  /*4ac0*/  MEMBAR.ALL.CTA ;  /* 0x0000000000007992 */ /* 0x0005ec0000008000 */
[----:B--2---:R-:W2:Y:S01]  /*4ad0*/  FENCE.VIEW.ASYNC.S ;  /* 0x00000000000073c6 */ /* 0x004ea20000000000 */
[----:B-1----:R-:W-:Y:S11]  /*4ae0*/  LOP3.LUT P0, RZ, R10, 0x1, RZ, 0xc0, !PT ;  /* 0x000000010aff7812 */ /* 0x002ff6000780c0ff */
[----:B------:R-:W-:Y:S02]  /*4af0*/  @!UPT UIADD3 URZ, UPT, UPT, URZ, URZ, URZ ;  /* 0x000000fffffff290 */ /* 0x000fe4000fffe0ff */
[----:B--2---:R-:W-:Y:S01]  /*4b00*/  VOTEU.ANY UP1, P0 ;  /* 0x0000000000ff7886 */ /* 0x004fe20000020100 */
[----:B------:R-:W-:Y:S11]  /*4b10*/  PLOP3.LUT P0, PT, PT, PT, UP1, 0x80, 0x8 ;  /* 0x000000000008781c */ /* 0x000ff60003f0f018 */
[----:B------:R-:W-:Y:S02]  /*4b20*/  @!UPT UIADD3 URZ, UPT, UPT, URZ, URZ, URZ ;  /* 0x000000fffffff290 */ /* 0x000fe4000fffe0ff */
[----:B---3--:R-:W-:Y:S02]  /*4b30*/  @P0 SHF.R.U32.HI R0, RZ, 0x10, R9 ;  /* 0x00000010ff000819 */ /* 0x008fe40000011609 */
[----:B------:R-:W-:Y:S02]  /*4b40*/  @P0 MOV R6, R8 ;  /* 0x0000000800060202 */ /* 0x000fe40000000f00 */
[----:B------:R-:W-:Y:S01]  /*4b50*/  @P0 R2UR UR4, R0 ;  /* 0x00000000000402ca */ /* 0x000fe200000e0000 */
[----:B------:R-:W-:Y:S01]  /*4b60*/  VIADD R0, R12, 0x90 ;  /* 0x000000900c007836 */ /* 0x000fe20000000000 */
[----:B------:R-:W-:Y:S02]  /*4b70*/  @P0 LOP3.LUT R8, R9, 0xffff, RZ, 0xc0, !PT ;  /* 0x0000ffff09080812 */ /* 0x000fe400078ec0ff */
[----:B------:R-:W-:Y:S02]  /*4b80*/  @P0 R2UR UR6, R6 ;  /* 0x00000000060602ca */ /* 0x000fe400000e0000 */
[----:B------:R-:W-:Y:S02]  /*4b90*/  PRMT R0, RZ, 0x654, R0 ;  /* 0x00000654ff007816 */ /* 0x000fe40000000000 */
[----:B------:R-:W-:Y:S02]  /*4ba0*/  @P0 R2UR UR5, R8 ;  /* 0x00000000080502ca */ /* 0x000fe400000e0000 */
[----:B------:R1:W-:Y:S03]  /*4bb0*/  SYNCS.ARRIVE.TRANS64.RED.A1T0 RZ, [R0+URZ], RZ ;  /* 0x000000ff00ff79a7 */ /* 0x0003e600081004ff */
[----:B------:R-:W-:Y:S04]  /*4bc0*/  @UP1 UMOV UR30, UR4 ;  /* 0x00000004001e1c82 */ /* 0x000fe80008000000 */
[----:B------:R-:W-:Y:S04]  /*4bd0*/  @UP1 UMOV UR14, UR6 ;  /* 0x00000006000e1c82 */ /* 0x000fe80008000000 */
[----:B------:R-:W-:Y:S01]  /*4be0*/  @UP1 UMOV UR13, UR5 ;  /* 0x00000005000d1c82 */ /* 0x000fe20008000000 */
[----:B------:R-:W-:Y:S05]  /*4bf0*/  BRA.U !UP0, `(.L_x_91) ;  /* 0x0000000108a47547 */ /* 0x000fea000b800000 */
[----:B------:R-:W-:Y:S02]  /*4c00*/  UIMAD.WIDE.U32 UR8, UR13, UR35, URZ ;  /* 0x000000230d0872a5 */ /* 0x000fe4000f8e00ff */
[----:B------:R-:W-:Y:S02]  /*4c10*/  UIMAD.WIDE.U32 UR10, UR14, UR32, URZ ;  /* 0x000000200e0a72a5 */ /* 0x000fe4000f8e00ff */
[----:B------:R-:W-:Y:S02]  /*4c20*/  USEL UR4, UR31, UR38, !UP5 ;  /* 0x000000261f047287 */ /* 0x000fe4000e800000 */
[----:B------:R-:W-:Y:S02]  /*4c30*/  USEL UR7, UR37, UR39, !UP6 ;  /* 0x0000002725077287 */ /* 0x000fe4000f000000 */
[----:B------:R-:W-:Y:S02]  /*4c40*/  UIMAD.WIDE.U32 UR16, UR4, UR22, URZ ;  /* 0x00000016041072a5 */ /* 0x000fe4000f8e00ff */
[----:B------:R-:W-:Y:S01]  /*4c50*/  UIMAD.WIDE.U32 UR18, UR7, UR22, URZ ;  /* 0x00000016071272a5 */ /* 0x000fe2000f8e00ff */
[----:B------:R-:W-:Y:S02]  /*4c60*/  UMOV UR5, UR9 ;  /* 0x0000000900057c82 */ /* 0x000fe40008000000 */
[----:B------:R-:W-:Y:S03]  /*4c70*/  USHF.R.U32.HI UR6, URZ, UR41, UR5 ;  /* 0x00000029ff067299 */ /* 0x000fe60008011605 */
[----:B------:R-:W-:Y:S01]  /*4c80*/  UMOV UR5, UR11 ;  /* 0x0000000b00057c82 */ /* 0x000fe20008000000 */
[----:B------:R-:W-:Y:S02]  /*4c90*/  USEL UR6, UR13, UR6, !UP5 ;  /* 0x000000060d067287 */ /* 0x000fe4000e800000 */
[----:B------:R-:W-:Y:S02]  /*4ca0*/  USHF.R.U32.HI UR8, URZ, UR33, UR5 ;  /* 0x00000021ff087299 */ /* 0x000fe40008011605 */
[----:B------:R-:W-:Y:S01]  /*4cb0*/  UIMAD.WIDE.U32 UR10, UR6, UR22, URZ ;  /* 0x00000016060a72a5 */ /* 0x000fe2000f8e00ff */
[----:B------:R-:W-:Y:S02]  /*4cc0*/  UMOV UR5, UR17 ;  /* 0x0000001100057c82 */ /* 0x000fe40008000000 */
[----:B------:R-:W-:Y:S03]  /*4cd0*/  @UP4 USHF.R.U32.HI UR4, URZ, UR23, UR5 ;  /* 0x00000017ff044299 */ /* 0x000fe60008011605 */
[----:B------:R-:W-:Y:S01]  /*4ce0*/  UMOV UR5, UR19 ;  /* 0x0000001300057c82 */ /* 0x000fe20008000000 */
[----:B------:R-:W-:Y:S02]  /*4cf0*/  UIMAD UR4, UR42, UR4, URZ ;  /* 0x000000042a0472a4 */ /* 0x000fe4000f8e02ff */
[----:B------:R-:W-:Y:S02]  /*4d00*/  @UP4 USHF.R.U32.HI UR7, URZ, UR23, UR5 ;  /* 0x00000017ff074299 */ /* 0x000fe40008011605 */
[----:B------:R-:W-:Y:S02]  /*4d10*/  USEL UR5, UR14, UR8, !UP6 ;  /* 0x000000080e057287 */ /* 0x000fe4000f000000 */
[----:B------:R-:W-:Y:S02]  /*4d20*/  UIMAD UR8, UR42, UR7, URZ ;  /* 0x000000072a0872a4 */ /* 0x000fe4000f8e02ff */
[----:B------:R-:W-:Y:S03]  /*4d30*/  UISETP.GE.AND UP0, UPT, UR6, UR4, UPT ;  /* 0x000000040600728c */ /* 0x000fe6000bf06270 */
[----:B------:R-:W-:Y:S01]  /*4d40*/  UMOV UR4, UR11 ;  /* 0x0000000b00047c82 */ /* 0x000fe20008000000 */
[----:B------:R-:W-:Y:S02]  /*4d50*/  UISETP.GE.OR UP0, UPT, UR5, UR8, UP0 ;  /* 0x000000080500728c */ /* 0x000fe40008706670 */
[----:B------:R-:W-:Y:S02]  /*4d60*/  USHF.R.U32.HI UR4, URZ, UR23, UR4 ;  /* 0x00000017ff047299 */ /* 0x000fe40008011604 */
[----:B------:R-:W-:Y:S02]  /*4d70*/  UIMAD.WIDE.U32 UR8, UR5, UR22, URZ ;  /* 0x00000016050872a5 */ /* 0x000fe4000f8e00ff */
[----:B------:R-:W-:Y:S04]  /*4d80*/  USEL UR10, UR6, UR4, !UP4 ;  /* 0x00000004060a7287 */ /* 0x000fe8000e000000 */
[----:B------:R-:W-:Y:S01]  /*4d90*/  UIADD3 UR11, UPT, UPT, -UR10, URZ, URZ ;  /* 0x000000ff0a0b7290 */ /* 0x000fe2000fffe1ff */
[----:B------:R-:W-:Y:S02]  /*4da0*/  @!UP0 UMOV UR4, UR9 ;  /* 0x0000000900048c82 */ /* 0x000fe40008000000 */
[----:B------:R-:W-:Y:S02]  /*4db0*/  @!UP0 USHF.R.U32.HI UR4, URZ, UR23, UR4 ;  /* 0x00000017ff048299 */ /* 0x000fe40008011604 */
[----:B------:R-:W-:Y:S02]  /*4dc0*/  UIMAD UR8, UR42, UR11, UR6 ;  /* 0x0000000b2a0872a4 */ /* 0x000fe4000f8e0206 */
[----:B------:R-:W-:Y:S04]  /*4dd0*/  @!UP0 USEL UR4, UR5, UR4, !UP4 ;  /* 0x0000000405048287 */ /* 0x000fe8000e000000 */
[----:B------:R-:W-:Y:S02]  /*4de0*/  @!UP0 UIMAD UR7, UR7, UR8, UR4 ;  /* 0x00000008070782a4 */ /* 0x000fe4000f8e0204 */
[----:B------:R-:W-:Y:S02]  /*4df0*/  @!UP0 UIADD3 UR9, UPT, UPT, UR10, -UR4, URZ ;  /* 0x800000040a098290 */ /* 0x000fe4000fffe0ff */
[----:B------:R-:W-:Y:S02]  /*4e00*/  UIADD3 UR8, UPT, UPT, -UR6, URZ, URZ ;  /* 0x000000ff06087290 */ /* 0x000fe4000fffe1ff */
[----:B------:R-:W-:Y:S02]  /*4e10*/  UIADD3 UR4, UPT, UPT, -UR5, URZ, URZ ;  /* 0x000000ff05047290 */ /* 0x000fe4000fffe1ff */
[----:B------:R-:W-:Y:S03]  /*4e20*/  @!UP0 UIMAD UR6, UR9, UR42, UR5 ;  /* 0x0000002a090682a4 */ /* 0x000fe6000f8e0205 */
[----:B------:R-:W-:Y:S01]  /*4e30*/  @!UP0 UMOV UR5, UR7 ;  /* 0x0000000700058c82 */ /* 0x000fe20008000000 */
[----:B------:R-:W-:Y:S02]  /*4e40*/  UIMAD UR7, UR15, UR4, UR14 ;  /* 0x000000040f0772a4 */ /* 0x000fe4000f8e020e */
[----:B------:R-:W-:Y:S02]  /*4e50*/  UIMAD UR4, UR34, UR8, UR13 ;  /* 0x00000008220472a4 */ /* 0x000fe4000f8e020d */
[----:B------:R-:W-:Y:S02]  /*4e60*/  UIMAD UR14, UR5, UR15, UR7 ;  /* 0x0000000f050e72a4 */ /* 0x000fe4000f8e0207 */
[----:B------:R-:W-:Y:S11]  /*4e70*/  UIMAD UR13, UR6, UR34, UR4 ;  /* 0x00000022060d72a4 */ /* 0x000ff6000f8e0204 */
[----:B------:R-:W-:Y:S01]  /*4e80*/  @!UPT UIADD3 URZ, UPT, UPT, URZ, URZ, URZ ;  /* 0x000000fffffff290 */ /* 0x000fe2000fffe0ff */
.L_x_91:
[----:B------:R-:W2:Y:S01]  /*4e90*/  @!UP2 LDCU.128 UR8, c[0x0][0xb10] ;  /* 0x00016200ff08a7ac */ /* 0x000ea20008000c00 */
[C---:B------:R-:W-:Y:S02]  /*4ea0*/  ISETP.NE.U32.AND P1, PT, R4.reuse, RZ, PT ;  /* 0x000000ff0400720c */ /* 0x040fe40003f25070 */
[----:B------:R-:W-:Y:S02]  /*4eb0*/  ISETP.NE.U32.AND P0, PT, R4, RZ, PT ;  /* 0x000000ff0400720c */ /* 0x000fe40003f05070 */
[C---:B------:R-:W-:Y:S02]  /*4ec0*/  ISETP.NE.AND.EX P1, PT, R5.reuse, RZ, PT, P1 ;  /* 0x000000ff0500720c */ /* 0x040fe40003f25310 */
[----:B------:R-:W-:Y:S01]  /*4ed0*/  ISETP.NE.AND.EX P0, PT, R5, RZ, PT, P0 ;  /* 0x000000ff0500720c */ /* 0x000fe20003f05300 */
[----:B------:R-:W3:Y:S01]  /*4ee0*/  @!UP2 LDCU UR5, c[0x0][0xb0c] ;  /* 0x00016180ff05a7ac */ /* 0x000ee20008000800 */
[----:B------:R-:W-:Y:S02]  /*4ef0*/  USHF.L.U32 UR26, UR26, 0x6, URZ ;  /* 0x000000061a1a7899 */ /* 0x000fe400080006ff */
[----:B------:R-:W-:Y:S02]  /*4f00*/  USHF.L.U32 UR27, UR20, 0x6, URZ ;  /* 0x00000006141b7899 */ /* 0x000fe400080006ff */
[----:B--2---:R-:W-:Y:S07]  /*4f10*/  UIMAD.WIDE.U32 UR6, UR14, UR8, URZ ;  /* 0x000000080e0672a5 */ /* 0x004fee000f8e00ff */
[----:B------:R-:W-:Y:S01]  /*4f20*/  @!UP2 UMOV UR4, UR7 ;  /* 0x000000070004ac82 */ /* 0x000fe20008000000 */
[----:B---3--:R-:W-:Y:S02]  /*4f30*/  @!UP2 UISETP.NE.AND UP0, UPT, UR5, 0x1, UPT ;  /* 0x000000010500a88c */ /* 0x008fe4000bf05270 */
[----:B------:R-:W-:Y:S02]  /*4f40*/  @!UP2 USHF.R.U32.HI UR4, URZ, UR9, UR4 ;  /* 0x00000009ff04a299 */ /* 0x000fe40008011604 */
[----:B------:R-:W-:Y:S02]  /*4f50*/  UIMAD.WIDE.U32 UR6, UR13, UR11, URZ ;  /* 0x0000000b0d0672a5 */ /* 0x000fe4000f8e00ff */
[----:B------:R-:W-:Y:S02]  /*4f60*/  @!UP2 USEL UR8, UR14, UR4, !UP0 ;  /* 0x000000040e08a287 */ /* 0x000fe4000c000000 */
[----:B------:R-:W-:Y:S03]  /*4f70*/  @!UP2 UISETP.NE.AND UP0, UPT, UR10, 0x1, UPT ;  /* 0x000000010a00a88c */ /* 0x000fe6000bf05270 */
[----:B------:R-:W-:Y:S02]  /*4f80*/  @!UP2 UMOV UR6, UR7 ;  /* 0x000000070006ac82 */ /* 0x000fe40008000000 */
[----:B------:R-:W2:Y:S02]  /*4f90*/  @!UP2 LDCU UR4, c[0x0][0xb20] ;  /* 0x00016400ff04a7ac */ /* 0x000ea40008000800 */
[----:B--2---:R-:W-:Y:S04]  /*4fa0*/  @!UP2 USHF.R.U32.HI UR6, URZ, UR4, UR6 ;  /* 0x00000004ff06a299 */ /* 0x004fe80008011606 */
[----:B------:R-:W-:Y:S04]  /*4fb0*/  @!UP2 USEL UR6, UR13, UR6, !UP0 ;  /* 0x000000060d06a287 */ /* 0x000fe8000c000000 */
[----:B------:R-:W-:Y:S02]  /*4fc0*/  @!UP2 UIADD3 UR4, UPT, UPT, -UR8, UR6, URZ ;  /* 0x000000060804a290 */ /* 0x000fe4000fffe1ff */
[----:B------:R-:W-:Y:S02]  /*4fd0*/  @!UP2 UIADD3 UR6, UPT, UPT, UR8, -UR6, URZ ;  /* 0x800000060806a290 */ /* 0x000fe4000fffe0ff */
[----:B------:R-:W-:Y:S02]  /*4fe0*/  @!UP2 UIMAD UR14, UR4, UR5, UR14 ;  /* 0x00000005040ea2a4 */ /* 0x000fe4000f8e020e */
[----:B------:R-:W-:Y:S01]  /*4ff0*/  @!UP2 UIMAD UR13, UR6, UR10, UR13 ;  /* 0x0000000a060da2a4 */ /* 0x000fe2000f8e020d */
[----:B------:R-:W-:Y:S11]  /*5000*/  BRA.U UP3, `(.L_x_92) ;  /* 0x0000000103107547 */ /* 0x000ff6000b800000 */
[----:B------:R-:W-:Y:S04]  /*5010*/  MOV R6, UR40 ;  /* 0x0000002800067c02 */ /* 0x000fe80008000f00 */
[----:B------:R-:W-:Y:S04]  /*5020*/  SHF.L.U32 R6, R6, 0x1f, RZ ;  /* 0x0000001f06067819 */ /* 0x000fe800000006ff */
[----:B------:R-:W2:Y:S02]  /*5030*/  SYNCS.PHASECHK.TRANS64.TRYWAIT P2, [UR29+0x78], R6 ;  /* 0x00007806ff0075a7 */ /* 0x000ea4000804111d */
[----:B--2---:R-:W-:Y:S05]  /*5040*/  @!P2 BRA `(.L_x_93) ;  /* 0x000000380000a947 */ /* 0x004fea0003800000 */
.L_x_92:
[----:B------:R-:W-:Y:S05]  /*5050*/  @!P1 BRA `(.L_x_94) ;  /* 0x0000000000309947 */ /* 0x000fea0003800000 */
[----:B----4-:R-:W-:Y:S01]  /*5060*/  ISETP.NE.U32.AND P1, PT, R2, RZ, PT ;  /* 0x000000ff0200720c */ /* 0x010fe20003f25070 */
[----:B------:R-:W2:Y:S01]  /*5070*/  LDCU.64 UR4, c[0x0][0x358] ;  /* 0x00006b00ff0477ac */ /* 0x000ea20008000a00 */
[----:B------:R-:W-:Y:S02]  /*5080*/  IMAD.MOV.U32 R46, RZ, RZ, 0x1 ;  /* 0x00000001ff2e7424 */ /* 0x000fe400078e00ff */
[----:B------:R-:W-:Y:S11]  /*5090*/  ISETP.NE.AND.EX P1, PT, R3, RZ, PT, P1 ;  /* 0x000000ff0300720c */ /* 0x000ff60003f25310 */
[----:B------:R-:W-:Y:S02]  /*50a0*/  @!UPT UIADD3 URZ, UPT, UPT, URZ, URZ, URZ ;  /* 0x000000fffffff290 */ /* 0x000fe4000fffe0ff */
[----:B------:R-:W3:Y:S01]  /*50b0*/  @P1 LDC.64 R8, c[0x0][0x888] ;  /* 0x00022200ff081b82 */ /* 0x000ee20000000a00 */
[----:B-1----:R-:W-:Y:S04]  /*50c0*/  @P1 IMAD R0, R4, UR36, RZ ;  /* 0x0000002404001c24 */ /* 0x002fe8000f8e02ff */
[----:B---3--:R-:W-:Y:S04]  /*50d0*/  @P1 IMAD.WIDE R8, R0, 0x4, R8 ;  /* 0x0000000400081825 */ /* 0x008fe800078e0208 */
[----:B------:R-:W-:Y:S01]  /*50e0*/  HFMA2 R0, -RZ, RZ, 0, 5.9604644775390625e-08 ;  /* 0x00000001ff007431 */ /* 0x000fe200000001ff */
[----:B--2--5:R2:W5:Y:S04]  /*50f0*/  @P1 LDG.E R26, desc[UR4][R8.64] ;  /* 0x00000004081a1981 */ /* 0x024568000c1e1900 */
[----:B------:R-:W-:Y:S01]  /*5100*/  @!P1 PRMT R46, R0, 0x7610, R46 ;  /* 0x00007610002e9816 */ /* 0x000fe2000000002e */
[----:B--2---:R-:W3:Y:S06]  /*5110*/  @!P1 LDC R26, c[0x0][0x880] ;  /* 0x00022000ff1a9b82 */ /* 0x004eec0000000800 */
.L_x_94:
[----:B---3-5:R-:W-:Y:S01]  /*5120*/  @!P0 FSETP.EQ.AND P1, PT, R26, RZ, PT ;  /* 0x000000ff1a00820b */ /* 0x028fe20003f22000 */
[----:B------:R-:W-:Y:S01]  /*5130*/  @!UPT UIADD3 URZ, UPT, UPT, URZ, URZ, URZ ;  /* 0x000000fffffff290 */ /* 0x000fe2000fffe0ff */
[----:B------:R-:W-:Y:S11]  /*5140*/  @!P0 BRA `(.L_x_95) ;  /* 0x0000000000188947 */ /* 0x000ff60003800000 */
[----:B------:R-:W-:Y:S02]  /*5150*/  LOP3.LUT P0, RZ, R46, 0xff, RZ, 0xc0, !PT ;  /* 0x000000ff2eff7812 */ /* 0x000fe4000780c0ff */
[----:B----4-:R-:W-:Y:S04]  /*5160*/  ISETP.NE.U32.AND P1, PT, R2, RZ, PT ;  /* 0x000000ff0200720c */ /* 0x010fe80003f25070 */
[----:B------:R-:W-:Y:S04]  /*5170*/  ISETP.NE.AND.EX P1, PT, R3, RZ, PT, P1 ;  /* 0x000000ff0300720c */ /* 0x000fe80003f25310 */
[----:B------:R-:W-:Y:S03]  /*5180*/  PLOP3.LUT P1, PT, P1, PT, PT, 0x8, 0x80 ;  /* 0x000000000080781c */ /* 0x000fe60000f2e170 */
[----:B------:R-:W-:Y:S11]  /*5190*/  @P0 FSETP.EQ.AND P1, PT, R26, RZ, PT ;  /* 0x000000ff1a00020b */ /* 0x000ff60003f22000 */
[----:B------:R-:W-:Y:S02]  /*51a0*/  @!UPT UIADD3 URZ, UPT, UPT, URZ, URZ, URZ ;  /* 0x000000fffffff290 */ /* 0x000fe4000fffe0ff */
.L_x_95:
[----:B------:R-:W-:Y:S01]  /*51b0*/  ULEA UR4, UR12, UR29, 0x3 ;  /* 0x0000001d0c047291 */ /* 0x000fe2000f8e18ff */
[----:B------:R-:W-:Y:S02]  /*51c0*/  SHF.L.U32 R9, R15, 0x1f, RZ ;  /* 0x0000001f0f097819 */ /* 0x000fe400000006ff */
[----:B------:R-:W-:Y:S04]  /*51d0*/  ELECT P0, URZ, PT ;  /* 0x0000000000ff782f */ /* 0x000fe80003800000 */
[----:B------:R-:W-:Y:S02]  /*51e0*/  PLOP3.LUT P1, PT, P1, P0, PT, 0xf2, 0x2f ;  /* 0x00000000002f781c */ /* 0x000fe40000f21e72 */
[----:B------:R-:W2:Y:S11]  /*51f0*/  SYNCS.PHASECHK.TRANS64.TRYWAIT P2, [UR4+0x58], R9 ;  /* 0x00005809ff0075a7 */ /* 0x000eb60008041104 */
[----:B------:R-:W-:Y:S05]  /*5200*/  @!P1 IADD3 R8, P0, PT, R16, 0x580, RZ ;  /* 0x0000058010089810 */ /* 0x000fea0007f1e0ff */
[----:B-1----:R-:W-:Y:S01]  /*5210*/  @!P1 IMAD.X R6, RZ, RZ, R17, P0 ;  /* 0x000000ffff069224 */ /* 0x002fe200000e0611 */
[----:B--2---:R-:W-:Y:S07]  /*5220*/  @!P2 BRA `(.L_x_96) ;  /* 0x0000003400a0a947 */ /* 0x004fee0003800000 */
.L_x_170:
[----:B------:R-:W-:Y:S01]  /*5230*/  @!P1 R2UR UR6, R6 ;  /* 0x00000000060692ca */ /* 0x000fe200000e0000 */
[----:B------:R-:W-:Y:S01]  /*5240*/  UIADD3 UR5, UPT, UPT, UR12, 0x1, URZ ;  /* 0x000000010c057890 */ /* 0x000fe2000fffe0ff */
[----:B------:R-:W-:Y:S01]  /*5250*/  @!P1 R2UR UR7, R8 ;  /* 0x00000000080792ca */ /* 0x000fe200000e0000 */
[----:B------:R-:W-:Y:S01]  /*5260*/  UIADD3 UR25, UPT, UPT, UR4, 0x40, URZ ;  /* 0x0000004004197890 */ /* 0x000fe2000fffe0ff */
[----:B-1----:R-:W-:Y:S01]  /*5270*/  @!P1 IMAD.MOV.U32 R0, RZ, RZ, 0x1000 ;  /* 0x00001000ff009424 */ /* 0x002fe200078e00ff */
[----:B------:R-:W-:Y:S01]  /*5280*/  UISETP.NE.AND UP0, UPT, UR5, 0x3, UPT ;  /* 0x000000030500788c */ /* 0x000fe2000bf05270 */
[----:B------:R-:W-:Y:S01]  /*5290*/  VIADD R14, R14, 0x1 ;  /* 0x000000010e0e7836 */ /* 0x000fe20000000000 */
[----:B------:R-:W-:Y:S01]  /*52a0*/  UMOV UR18, 0x0 ;  /* 0x0000000000127882 */ /* 0x000fe20000000000 */
[----:B------:R-:W-:Y:S01]  /*52b0*/  UMOV UR19, 0x10000000 ;  /* 0x1000000000137882 */ /* 0x000fe20000000000 */
[----:B------:R-:W-:Y:S02]  /*52c0*/  USEL UR21, UR5, URZ, UP0 ;  /* 0x000000ff05157287 */ /* 0x000fe40008000000 */
[----:B------:R-:W-:Y:S02]  /*52d0*/  USEL UR9, URZ, 0x1, UP0 ;  /* 0x00000001ff097887 */ /* 0x000fe40008000000 */
[----:B------:R-:W-:Y:S01]  /*52e0*/  VOTEU.ALL UP0, P1 ;  /* 0x0000000000ff7886 */ /* 0x000fe20000800000 */
[----:B------:R-:W-:Y:S01]  /*52f0*/  IMAD.U32 R9, RZ, RZ, UR6 ;  /* 0x00000006ff097e24 */ /* 0x000fe2000f8e00ff */
[----:B------:R-:W-:Y:S01]  /*5300*/  UMOV UR28, UR36 ;  /* 0x00000024001c7c82 */ /* 0x000fe20008000000 */
[----:B------:R-:W-:Y:S01]  /*5310*/  IMAD.U32 R8, RZ, RZ, UR7 ;  /* 0x00000007ff087e24 */ /* 0x000fe2000f8e00ff */
[----:B------:R-:W-:Y:S01]  /*5320*/  LOP3.LUT R15, R15, UR9, RZ, 0x3c, !PT ;  /* 0x000000090f0f7c12 */ /* 0x000fe2000f8e3cff */
[----:B------:R-:W-:Y:S01]  /*5330*/  @!UP0 ULEA UR5, UR12, UR29, 0xc ;  /* 0x0000001d0c058291 */ /* 0x000fe2000f8e60ff */
[----:B------:R-:W-:Y:S01]  /*5340*/  @!P1 R2UR UR7, R9 ;  /* 0x00000000090792ca */ /* 0x000fe200000e0000 */
[----:B------:R-:W-:Y:S01]  /*5350*/  @!UP0 UIADD3 UR10, UPT, UPT, UR26, 0x20, URZ ;  /* 0x000000201a0a8890 */ /* 0x000fe2000fffe0ff */
[----:B------:R-:W-:Y:S01]  /*5360*/  @!P1 R2UR UR6, R8 ;  /* 0x00000000080692ca */ /* 0x000fe200000e0000 */
[----:B------:R-:W-:Y:S01]  /*5370*/  @!UP0 UIADD3 UR24, UPT, UPT, UR5, 0x200, URZ ;  /* 0x0000020005188890 */ /* 0x000fe2000fffe0ff */
[----:B------:R-:W-:Y:S01]  /*5380*/  SHF.L.U32 R6, R15, 0x1f, RZ ;  /* 0x0000001f0f067819 */ /* 0x000fe200000006ff */
[----:B------:R-:W-:Y:S01]  /*5390*/  @!UP0 UIADD3 UR8, UPT, UPT, UR5, 0xa00, URZ ;  /* 0x00000a0005088890 */ /* 0x000fe2000fffe0ff */
[----:B------:R-:W-:Y:S01]  /*53a0*/  VOTEU.ALL UP0, P1 ;  /* 0x0000000000ff7886 */ /* 0x000fe20000800000 */
[----:B------:R-:W-:Y:S01]  /*53b0*/  UMOV UR11, UR27 ;  /* 0x0000001b000b7c82 */ /* 0x000fe20008000000 */
[----:B------:R-:W-:Y:S01]  /*53c0*/  UMOV UR12, UR36 ;  /* 0x00000024000c7c82 */ /* 0x000fe20008000000 */
[----:B------:R-:W-:Y:S01]  /*53d0*/  UMOV UR9, UR25 ;  /* 0x0000001900097c82 */ /* 0x000fe20008000000 */
[----:B------:R-:W-:Y:S02]  /*53e0*/  UPRMT UR16, UR55, 0x654, UR25 ;  /* 0x0000065437107896 */ /* 0x000fe40008000019 */
[----:B------:R-:W-:Y:S03]  /*53f0*/  ULEA UR5, UR21, UR29, 0x3 ;  /* 0x0000001d15057291 */ /* 0x000fe6000f8e18ff */
[----:B------:R1:W-:Y:S01]  /*5400*/  @!UP0 UTMALDG.3D [UR24], [UR6], desc[UR18] ;  /* 0x00001218060085b4 */ /* 0x0003e20008011000 */
[----:B------:R-:W-:Y:S05]  /*5410*/  VOTEU.ALL UP0, P1 ;  /* 0x0000000000ff7886 */ /* 0x000fea0000800000 */
[----:B------:R1:W-:Y:S01]  /*5420*/  @!UP0 UTMALDG.3D [UR8], [UR6], desc[UR18] ;  /* 0x00001208060085b4 */ /* 0x0003e20008011000 */
[----:B------:R1:W-:Y:S01]  /*5430*/  @!P1 SYNCS.ARRIVE.TRANS64.RED.A0TR RZ, [UR4+0x40], R0 ;  /* 0x00004000ffff99a7 */ /* 0x0003e20008300404 */
[----:B------:R-:W-:Y:S01]  /*5440*/  SYNCS.ARRIVE.TRANS64.RED.A1T0 RZ, [UR16], RZ ;  /* 0x000000ffffff79a7 */ /* 0x000fe20008100410 */
[----:B------:R-:W2:Y:S02]  /*5450*/  SYNCS.PHASECHK.TRANS64.TRYWAIT P0, [UR5+0x58], R6 ;  /* 0x00005806ff0075a7 */ /* 0x000ea40008001105 */
[----:B-12---:R-:W-:Y:S05]  /*5460*/  @!P0 BRA `(.L_x_97) ;  /* 0x0000003400288947 */ /* 0x006fea0003800000 */
.L_x_172:
[----:B------:R-:W-:Y:S01]  /*5470*/  UIADD3 UR17, UPT, UPT, UR5, 0x40, URZ ;  /* 0x0000004005117890 */ /* 0x000fe2000fffe0ff */
[----:B-1----:R-:W-:Y:S01]  /*5480*/  @!P1 IADD3 R6, P0, PT, R16, 0x580, RZ ;  /* 0x0000058010069810 */ /* 0x002fe20007f1e0ff */
[----:B------:R-:W-:Y:S01]  /*5490*/  UPLOP3.LUT UP3, UPT, UPT, UPT, UPT, 0x80, 0x8 ;  /* 0x000000000008789c */ /* 0x000fe20003f6f070 */
[----:B------:R-:W-:Y:S01]  /*54a0*/  R2UR UR43, R50 ;  /* 0x00000000322b72ca */ /* 0x000fe200000e0000 */
[----:B------:R-:W-:Y:S01]  /*54b0*/  UMOV UR24, 0x0 ;  /* 0x0000000000187882 */ /* 0x000fe20000000000 */
[----:B------:R-:W-:Y:S01]  /*54c0*/  @!P1 R2UR UR6, R6 ;  /* 0x00000000060692ca */ /* 0x000fe200000e0000 */
[----:B------:R-:W-:Y:S01]  /*54d0*/  @!P1 IMAD.X R0, RZ, RZ, R17, P0 ;  /* 0x000000ffff009224 */ /* 0x000fe200000e0611 */
[----:B------:R-:W-:Y:S01]  /*54e0*/  UMOV UR25, 0x10000000 ;  /* 0x1000000000197882 */ /* 0x000fe20000000000 */
[----:B------:R-:W-:Y:S01]  /*54f0*/  UMOV UR19, UR27 ;  /* 0x0000001b00137c82 */ /* 0x000fe20008000000 */
[----:B------:R-:W-:Y:S01]  /*5500*/  UMOV UR20, UR36 ;  /* 0x0000002400147c82 */ /* 0x000fe20008000000 */
[----:B------:R-:W-:Y:S01]  /*5510*/  UMOV UR11, UR27 ;  /* 0x0000001b000b7c82 */ /* 0x000fe20008000000 */
[----:B------:R-:W-:Y:S01]  /*5520*/  @!P1 R2UR UR4, R0 ;  /* 0x00000000000492ca */ /* 0x000fe200000e0000 */
[----:B------:R-:W-:Y:S01]  /*5530*/  UMOV UR12, UR36 ;  /* 0x00000024000c7c82 */ /* 0x000fe20008000000 */
[----:B------:R-:W-:Y:S01]  /*5540*/  UMOV UR9, UR17 ;  /* 0x0000001100097c82 */ /* 0x000fe20008000000 */
[----:B------:R-:W-:Y:S01]  /*5550*/  VOTEU.ALL UP0, P1 ;  /* 0x0000000000ff7886 */ /* 0x000fe20000800000 */
[----:B------:R-:W-:Y:S01]  /*5560*/  R2UR UR28, R51 ;  /* 0x00000000331c72ca */ /* 0x000fe200000e0000 */
[----:B------:R-:W-:Y:S01]  /*5570*/  UMOV UR36, UR30 ;  /* 0x0000001e00247c82 */ /* 0x000fe20008000000 */
[----:B------:R-:W-:Y:S01]  /*5580*/  ISETP.NE.AND P0, PT, R14, 0x2, PT ;  /* 0x000000020e00780c */ /* 0x000fe20003f05270 */
[----:B------:R-:W-:Y:S01]  /*5590*/  IMAD.U32 R8, RZ, RZ, UR6 ;  /* 0x00000006ff087e24 */ /* 0x000fe2000f8e00ff */
[----:B------:R-:W-:Y:S02]  /*55a0*/  @!UP0 UIADD3 UR18, UPT, UPT, UR26, 0x10, URZ ;  /* 0x000000101a128890 */ /* 0x000fe4000fffe0ff */
[----:B------:R-:W-:Y:S01]  /*55b0*/  @!UP0 UIADD3 UR10, UPT, UPT, UR26, 0x30, URZ ;  /* 0x000000301a0a8890 */ /* 0x000fe2000fffe0ff */
[----:B------:R-:W-:Y:S01]  /*55c0*/  SEL R0, RZ, 0x1, P0 ;  /* 0x00000001ff007807 */ /* 0x000fe20000000000 */
[----:B------:R-:W-:Y:S01]  /*55d0*/  UIADD3 UR26, UPT, UPT, UR13, UR43, URZ ;  /* 0x0000002b0d1a7290 */ /* 0x000fe2000fffe0ff */
[----:B------:R-:W-:Y:S01]  /*55e0*/  IMAD.U32 R9, RZ, RZ, UR4 ;  /* 0x00000004ff097e24 */ /* 0x000fe2000f8e00ff */
[----:B------:R-:W-:Y:S01]  /*55f0*/  @!P1 R2UR UR6, R8 ;  /* 0x00000000080692ca */ /* 0x000fe200000e0000 */
[----:B------:R-:W-:Y:S01]  /*5600*/  @!UP0 ULEA UR4, UR21, UR29, 0xc ;  /* 0x0000001d15048291 */ /* 0x000fe2000f8e60ff */
[----:B------:R-:W-:Y:S02]  /*5610*/  LOP3.LUT R13, R13, R0, RZ, 0x3c, !PT ;  /* 0x000000000d0d7212 */ /* 0x000fe400078e3cff */
[----:B------:R-:W-:Y:S01]  /*5620*/  @!P1 R2UR UR7, R9 ;  /* 0x00000000090792ca */ /* 0x000fe200000e0000 */
[----:B------:R-:W-:Y:S01]  /*5630*/  @!UP0 UIADD3 UR16, UPT, UPT, UR4, 0x200, URZ ;  /* 0x0000020004108890 */ /* 0x000fe2000fffe0ff */
[----:B------:R-:W-:Y:S01]  /*5640*/  SEL R14, R14, RZ, P0 ;  /* 0x000000ff0e0e7207 */ /* 0x000fe20000000000 */
[----:B------:R-:W-:Y:S01]  /*5650*/  @!UP0 UIADD3 UR8, UPT, UPT, UR4, 0xa00, URZ ;  /* 0x00000a0004088890 */ /* 0x000fe2000fffe0ff */
[----:B------:R-:W-:Y:S01]  /*5660*/  VOTEU.ALL UP0, P1 ;  /* 0x0000000000ff7886 */ /* 0x000fe20000800000 */
[----:B------:R-:W-:Y:S08]  /*5670*/  UPRMT UR4, UR55, 0x654, UR17 ;  /* 0x0000065437047896 */ /* 0x000ff00008000011 */
[----:B------:R1:W-:Y:S01]  /*5680*/  @!UP0 UTMALDG.3D [UR16], [UR6], desc[UR24] ;  /* 0x00001810060085b4 */ /* 0x0003e20008011000 */
[----:B------:R-:W-:Y:S05]  /*5690*/  VOTEU.ALL UP0, P1 ;  /* 0x0000000000ff7886 */ /* 0x000fea0000800000 */
[----:B------:R2:W-:Y:S01]  /*56a0*/  @!UP0 UTMALDG.3D [UR8], [UR6], desc[UR24] ;  /* 0x00001808060085b4 */ /* 0x0005e20008011000 */
[----:B------:R3:W-:Y:S01]  /*56b0*/  @!P1 SYNCS.ARRIVE.TRANS64.RED.A0TR RZ, [UR5+0x40], R7 ;  /* 0x00004007ffff99a7 */ /* 0x0007e20008300405 */
[----:B------:R-:W-:Y:S01]  /*56c0*/  SYNCS.ARRIVE.TRANS64.RED.A1T0 RZ, [UR4], RZ ;  /* 0x000000ffffff79a7 */ /* 0x000fe20008100404 */
[----:B------:R-:W-:Y:S04]  /*56d0*/  UIADD3 UR4, UPT, UPT, UR21, 0x1, URZ ;  /* 0x0000000115047890 */ /* 0x000fe8000fffe0ff */
[----:B------:R-:W-:Y:S04]  /*56e0*/  UISETP.NE.AND UP0, UPT, UR4, 0x3, UPT ;  /* 0x000000030400788c */ /* 0x000fe8000bf05270 */
[----:B------:R-:W-:Y:S02]  /*56f0*/  USEL UR5, URZ, 0x1, UP0 ;  /* 0x00000001ff057887 */ /* 0x000fe40008000000 */
[----:B-1----:R-:W-:Y:S04]  /*5700*/  UIADD3 UR20, UPT, UPT, UR14, UR28, URZ ;  /* 0x0000001c0e147290 */ /* 0x002fe8000fffe0ff */
[----:B------:R-:W-:Y:S01]  /*5710*/  LOP3.LUT R15, R15, UR5, RZ, 0x3c, !PT ;  /* 0x000000050f0f7c12 */ /* 0x000fe2000f8e3cff */
[----:B--2---:R-:W-:Y:S01]  /*5720*/  USEL UR12, UR4, URZ, UP0 ;  /* 0x000000ff040c7287 */ /* 0x004fe20008000000 */
[----:B------:R-:W-:Y:S11]  /*5730*/  BRA.U UP1, `(.L_x_98) ;  /* 0xfffffff101b47547 */ /* 0x000ff6000b83ffff */
[----:B------:R-:W-:Y:S01]  /*5740*/  UIADD3 UR29, UPT, UPT, UR29, 0x58, URZ ;  /* 0x000000581d1d7890 */ /* 0x000fe2000fffe0ff */
[----:B----4-:R-:W-:-:S03]  /*5750*/  SHF.L.U32 R2, R15, 0x1f, RZ ;  /* 0x0000001f0f027819 */ /* 0x010fc600000006ff */
[----:B------:R-:W-:-:S09]  /*5760*/  ULEA UR4, UR12, UR29, 0x3 ;  /* 0x0000001d0c047291 */ /* 0x000fd2000f8e18ff */
[----:B------:R-:W1:Y:S02]  /*5770*/  SYNCS.PHASECHK.TRANS64.TRYWAIT P0, [UR4], R2 ;  /* 0x00000002ff0075a7 */ /* 0x000e640008001104 */
[----:B-1----:R-:W-:Y:S05]  /*5780*/  @!P0 BRA `(.L_x_99) ;  /* 0x0000003000788947 */ /* 0x002fea0003800000 */
.L_x_174:
        /* <DEDUP_REMOVED lines=9> */
.L_x_176:
[----:B------:R-:W-:-:S04]  /*5820*/  UIADD3 UR4, UPT, UPT, UR4, 0x1, URZ ;  /* 0x0000000104047890 */ /* 0x000fc8000fffe0ff */
[----:B------:R-:W-:-:S04]  /*5830*/  UISETP.NE.AND UP0, UPT, UR4, 0x3, UPT ;  /* 0x000000030400788c */ /* 0x000fc8000bf05270 */
[----:B------:R-:W-:Y:S02]  /*5840*/  USEL UR5, URZ, 0x1, UP0 ;  /* 0x00000001ff057887 */ /* 0x000fe40008000000 */
[----:B------:R-:W-:-:S04]  /*5850*/  USEL UR4, UR4, URZ, UP0 ;  /* 0x000000ff04047287 */ /* 0x000fc80008000000 */
[----:B------:R-:W-:Y:S01]  /*5860*/  ULEA UR4, UR4, UR29, 0x3 ;  /* 0x0000001d04047291 */ /* 0x000fe2000f8e18ff */
[----:B-1----:R-:W-:-:S04]  /*5870*/  LOP3.LUT R2, R15, UR5, RZ, 0x3c, !PT ;  /* 0x000000050f027c12 */ /* 0x002fc8000f8e3cff */
[----:B------:R-:W-:Y:S01]  /*5880*/  SHF.L.U32 R2, R2, 0x1f, RZ ;  /* 0x0000001f02027819 */ /* 0x000fe200000006ff */
[----:B------:R-:W-:-:S07]  /*5890*/  IMAD.U32 R0, RZ, RZ, UR4 ;  /* 0x00000004ff007e24 */ /* 0x000fce000f8e00ff */
.L_x_101:
[----:B-1----:R1:W2:Y:S02]  /*58a0*/  SYNCS.PHASECHK.TRANS64.TRYWAIT P0, [R0+URZ], R2 ;  /* 0x00000002000075a7 */ /* 0x0022a400080011ff */
[----:B--2---:R-:W-:Y:S05]  /*58b0*/  @!P0 NANOSLEEP.SYNCS 0x989680 ;  /* 0x009896800000895d */ /* 0x004fea0003900000 */
[----:B------:R-:W2:Y:S02]  /*58c0*/  @!P0 SYNCS.PHASECHK.TRANS64 P0, [R0+URZ], R2 ;  /* 0x00000002000085a7 */ /* 0x000ea400080010ff */
[----:B--2---:R-:W-:Y:S05]  /*58d0*/  @P0 EXIT ;  /* 0x000000000000094d */ /* 0x004fea0003800000 */
[----:B------:R-:W-:Y:S05]  /*58e0*/  BRA `(.L_x_101) ;  /* 0xfffffffc00ec7947 */ /* 0x000fea000383ffff */
.L_x_89:
[----:B------:R-:W-:-:S06]  /*58f0*/  UISETP.GE.AND UP0, UPT, UR18, 0x4, UPT ;  /* 0x000000041200788c */ /* 0x000fcc000bf06270 */
[----:B------:R-:W-:-:S13]  /*5900*/  PLOP3.LUT P0, PT, PT, PT, UP0, 0x80, 0x8 ;  /* 0x000000000008781c */ /* 0x000fda0003f0f008 */
[----:B------:R-:W-:Y:S05]  /*5910*/  @!P0 EXIT ;  /* 0x000000000000894d */ /* 0x000fea0003800000 */
[----:B------:R-:W-:Y:S01]  /*5920*/  BAR.SYNC.DEFER_BLOCKING 0x6, 0xa0 ;  /* 0x0182800000007b1d */ /* 0x000fe20000010000 */
[C---:B------:R-:W-:Y:S01]  /*5930*/  IMAD.SHL.U32 R45, R58.reuse, 0x10, RZ ;  /* 0x000000103a2d7824 */ /* 0x040fe200078e00ff */
[----:B------:R-:W-:Y:S01]  /*5940*/  CS2R R56, SRZ ;  /* 0x0000000000387805 */ /* 0x000fe2000001ff00 */
[----:B------:R-:W-:Y:S02]  /*5950*/  IMAD.SHL.U32 R3, R47, 0x200000, RZ ;  /* 0x002000002f037824 */ /* 0x000fe400078e00ff */
[C---:B------:R-:W-:Y:S01]  /*5960*/  IMAD.U32 R23, R58.reuse, 0x10000, RZ ;  /* 0x000100003a177824 */ /* 0x040fe200078e00ff */
[----:B------:R-:W-:Y:S01]  /*5970*/  UMOV UR45, 0x400 ;  /* 0x00000400002d7882 */ /* 0x000fe20000000000 */
[----:B------:R-:W1:Y:S01]  /*5980*/  LDCU.64 UR4, c[0x0][0x890] ;  /* 0x00011200ff0477ac */ /* 0x000e620008000a00 */
[----:B------:R-:W2:Y:S01]  /*5990*/  LDC.64 R42, c[0x0][0x8b0] ;  /* 0x00022c00ff2a7b82 */ /* 0x000ea20000000a00 */
[----:B------:R-:W-:Y:S01]  /*59a0*/  IMAD.SHL.U32 R2, R58, 0x2, RZ ;  /* 0x000000023a027824 */ /* 0x000fe200078e00ff */
[----:B------:R-:W-:Y:S01]  /*59b0*/  LOP3.LUT R7, R45, 0x40, RZ, 0xc0, !PT ;  /* 0x000000402d077812 */ /* 0x000fe200078ec0ff */
[----:B------:R-:W-:Y:S01]  /*59c0*/  ULEA UR45, UR55, UR45, 0x18 ;  /* 0x0000002d372d7291 */ /* 0x000fe2000f8ec0ff */
[----:B------:R-:W-:Y:S01]  /*59d0*/  IMAD.SHL.U32 R6, R47, 0x200, RZ ;  /* 0x000002002f067824 */ /* 0x000fe200078e00ff */
[----:B------:R-:W-:Y:S01]  /*59e0*/  LOP3.LUT R44, R45, 0x5b0, RZ, 0xc0, !PT ;  /* 0x000005b02d2c7812 */ /* 0x000fe200078ec0ff */
[----:B------:R-:W-:Y:S01]  /*59f0*/  IMAD.MOV.U32 R22, RZ, RZ, RZ ;  /* 0x000000ffff167224 */ /* 0x000fe200078e00ff */
[----:B------:R-:W-:Y:S01]  /*5a00*/  LOP3.LUT R3, R3, 0x200000, RZ, 0xc0, !PT ;  /* 0x0020000003037812 */ /* 0x000fe200078ec0ff */
[----:B------:R-:W3:Y:S01]  /*5a10*/  LDC.64 R40, c[0x0][0x8a8] ;  /* 0x00022a00ff287b82 */ /* 0x000ee20000000a00 */
[----:B------:R-:W-:Y:S01]  /*5a20*/  LOP3.LUT R2, R7, 0x8, R2, 0xf8, !PT ;  /* 0x0000000807027812 */ /* 0x000fe200078ef802 */
[----:B------:R-:W-:Y:S01]  /*5a30*/  IMAD.MOV.U32 R55, RZ, RZ, RZ ;  /* 0x000000ffff377224 */ /* 0x000fe200078e00ff */
[----:B------:R-:W-:Y:S01]  /*5a40*/  LOP3.LUT R44, R44, 0x200, R6, 0xf8, !PT ;  /* 0x000002002c2c7812 */ /* 0x000fe200078ef806 */
[----:B------:R-:W4:Y:S01]  /*5a50*/  LDCU UR63, c[0x0][0x370] ;  /* 0x00006e00ff3f77ac */ /* 0x000f220008000800 */
[----:B------:R-:W-:-:S02]  /*5a60*/  LOP3.LUT R23, R3, 0x400000, R23, 0xf8, !PT ;  /* 0x0040000003177812 */ /* 0x000fc400078ef817 */
[----:B------:R-:W-:Y:S01]  /*5a70*/  LOP3.LUT P0, RZ, R45, 0x40, RZ, 0xc0, !PT ;  /* 0x000000402dff7812 */ /* 0x000fe2000780c0ff */
[----:B------:R-:W4:Y:S01]  /*5a80*/  LDS R0, [UR45+0x130] ;  /* 0x0001302dff007984 */ /* 0x000f220008000800 */
[----:B-1----:R-:W-:Y:S01]  /*5a90*/  IMAD.U32 R49, RZ, RZ, UR4 ;  /* 0x00000004ff317e24 */ /* 0x002fe2000f8e00ff */
[----:B------:R-:W-:Y:S01]  /*5aa0*/  UIADD3 UR4, UPT, UPT, UR45, 0x200, URZ ;  /* 0x000002002d047890 */ /* 0x000fe2000fffe0ff */
[----:B------:R-:W-:Y:S01]  /*5ab0*/  LOP3.LUT R44, R44, R2, RZ, 0xfc, !PT ;  /* 0x000000022c2c7212 */ /* 0x000fe200078efcff */
[----:B------:R-:W-:Y:S01]  /*5ac0*/  IMAD.U32 R48, RZ, RZ, UR5 ;  /* 0x00000005ff307e24 */ /* 0x000fe2000f8e00ff */
[----:B------:R-:W-:Y:S01]  /*5ad0*/  P2R R2, PR, RZ, 0x1 ;  /* 0x00000001ff027803 */ /* 0x000fe20000000000 */
[----:B------:R-:W1:Y:S01]  /*5ae0*/  LDCU UR43, c[0x0][0xb0c] ;  /* 0x00016180ff2b77ac */ /* 0x000e620008000800 */
[----:B------:R-:W-:Y:S01]  /*5af0*/  LOP3.LUT R58, R58, 0x60, RZ, 0xc0, !PT ;  /* 0x000000603a3a7812 */ /* 0x000fe200078ec0ff */
[----:B------:R-:W-:Y:S01]  /*5b00*/  IMAD.U32 R60, RZ, RZ, UR4 ;  /* 0x00000004ff3c7e24 */ /* 0x000fe2000f8e00ff */
[----:B------:R-:W1:Y:S01]  /*5b10*/  LDCU UR39, c[0x0][0xb30] ;  /* 0x00016600ff2777ac */ /* 0x000e620008000800 */
[----:B------:R-:W1:Y:S01]  /*5b20*/  LDCU.64 UR60, c[0x0][0x888] ;  /* 0x00011100ff3c77ac */ /* 0x000e620008000a00 */
[----:B------:R-:W1:Y:S01]  /*5b30*/  LDCU.64 UR40, c[0x0][0xb28] ;  /* 0x00016500ff2877ac */ /* 0x000e620008000a00 */
[----:B------:R-:W1:Y:S01]  /*5b40*/  LDCU.128 UR56, c[0x0][0xb10] ;  /* 0x00016200ff3877ac */ /* 0x000e620008000c00 */
[----:B------:R-:W1:Y:S01]  /*5b50*/  LDCU UR62, c[0x0][0x374] ;  /* 0x00006e80ff3e77ac */ /* 0x000e620008000800 */
[----:B------:R-:W-:Y:S01]  /*5b60*/  UMOV UR54, 0x1 ;  /* 0x0000000100367882 */ /* 0x000fe20000000000 */
[----:B------:R-:W-:Y:S01]  /*5b70*/  UMOV UR47, URZ ;  /* 0x000000ff002f7c82 */ /* 0x000fe20008000000 */
[----:B------:R-:W-:Y:S01]  /*5b80*/  UMOV UR53, URZ ;  /* 0x000000ff00357c82 */ /* 0x000fe20008000000 */
[----:B------:R-:W-:Y:S01]  /*5b90*/  UMOV UR52, URZ ;  /* 0x000000ff00347c82 */ /* 0x000fe20008000000 */
[----:B-1234-:R-:W-:-:S07]  /*5ba0*/  IMAD.IADD R23, R0, 0x1, R23 ;  /* 0x0000000100177824 */ /* 0x01efce00078e0217 */
.L_x_132:
[C---:B------:R-:W-:Y:S02]  /*5bb0*/  LEA R0, R55.reuse, UR45, 0x3 ;  /* 0x0000002d37007c11 */ /* 0x040fe4000f8e18ff */
[----:B------:R-:W-:Y:S02]  /*5bc0*/  SHF.L.U32 R2, R56, 0x1f, RZ ;  /* 0x0000001f38027819 */ /* 0x000fe400000006ff */
[----:B------:R-:W-:Y:S02]  /*5bd0*/  LEA R4, R55, UR45, 0x4 ;  /* 0x0000002d37047c11 */ /* 0x000fe4000f8e20ff */
[----:B------:R-:W1:Y:S02]  /*5be0*/  SYNCS.PHASECHK.TRANS64.TRYWAIT P0, [R0+URZ+0x80], R2 ;  /* 0x00008002000075a7 */ /* 0x000e6400080011ff */
[----:B-1----:R-:W-:Y:S05]  /*5bf0*/  @!P0 BRA `(.L_x_102) ;  /* 0x0000002c008c8947 */ /* 0x002fea0003800000 */
.L_x_177:
[----:B------:R-:W-:Y:S01]  /*5c00*/  R2UR UR7, R59 ;  /* 0x000000003b0772ca */ /* 0x000fe200000e0000 */
[----:B------:R-:W2:Y:S01]  /*5c10*/  LDS.128 R4, [R4+0x110] ;  /* 0x0001100004047984 */ /* 0x000ea20000000c00 */
[----:B-1----:R-:W-:Y:S01]  /*5c20*/  VIADD R0, R0, 0x90 ;  /* 0x0000009000007836 */ /* 0x002fe20000000000 */
[----:B------:R-:W-:Y:S04]  /*5c30*/  UISETP.GE.AND UP0, UPT, UR42, 0x1, UPT ;  /* 0x000000012a00788c */ /* 0x000fe8000bf06270 */
[----:B------:R-:W-:Y:S01]  /*5c40*/  PRMT R0, RZ, 0x654, R0 ;  /* 0x00000654ff007816 */ /* 0x000fe20000000000 */
[----:B------:R-:W-:Y:S01]  /*5c50*/  @!PT LDS RZ, [RZ] ;  /* 0x00000000fffff984 */ /* 0x000fe20000000800 */
[----:B------:R-:W-:Y:S01]  /*5c60*/  @!PT LDS RZ, [RZ] ;  /* 0x00000000fffff984 */ /* 0x000fe20000000800 */
[----:B------:R-:W-:Y:S01]  /*5c70*/  @!PT LDS RZ, [RZ] ;  /* 0x00000000fffff984 */ /* 0x000fe20000000800 */
[----:B------:R-:W-:Y:S01]  /*5c80*/  @!PT LDS RZ, [RZ] ;  /* 0x00000000fffff984 */ /* 0x000fe20000000800 */
[----:B------:R1:W-:Y:S06]  /*5c90*/  MEMBAR.ALL.CTA ;  /* 0x0000000000007992 */ /* 0x0003ec0000008000 */
[----:B-1----:R-:W1:Y:S02]  /*5ca0*/  FENCE.VIEW.ASYNC.S ;  /* 0x00000000000073c6 */ /* 0x002e640000000000 */
[----:B-1----:R1:W-:Y:S01]  /*5cb0*/  SYNCS.ARRIVE.TRANS64.RED.A1T0 RZ, [R0+URZ], RZ ;  /* 0x000000ff00ff79a7 */ /* 0x0023e200081004ff */
[----:B--2---:R-:W-:Y:S11]  /*5cc0*/  LOP3.LUT P0, RZ, R6, 0x1, RZ, 0xc0, !PT ;  /* 0x0000000106ff7812 */ /* 0x004ff6000780c0ff */
[----:B------:R-:W-:Y:S02]  /*5cd0*/  @!UPT UIADD3 URZ, UPT, UPT, URZ, URZ, URZ ;  /* 0x000000fffffff290 */ /* 0x000fe4000fffe0ff */
[----:B------:R-:W-:Y:S01]  /*5ce0*/  VOTEU.ANY UP1, P0 ;  /* 0x0000000000ff7886 */ /* 0x000fe20000020100 */
[----:B------:R-:W-:Y:S01]  /*5cf0*/  PLOP3.LUT P0, PT, PT, PT, UP1, 0x80, 0x8 ;  /* 0x000000000008781c */ /* 0x000fe20003f0f018 */
[----:B------:R-:W-:Y:S06]  /*5d00*/  UP2UR UR4, UPR, URZ, 0x2 ;  /* 0x00000002ff047883 */ /* 0x000fec0008000000 */
[----:B------:R-:W-:Y:S06]  /*5d10*/  IMAD.U32 R61, RZ, RZ, UR4 ;  /* 0x00000004ff3d7e24 */ /* 0x000fec000f8e00ff */
[----:B------:R-:W-:Y:S02]  /*5d20*/  @P0 SHF.R.U32.HI R2, RZ, 0x10, R5 ;  /* 0x00000010ff020819 */ /* 0x000fe40000011605 */
[----:B------:R-:W-:Y:S02]  /*5d30*/  @P0 MOV R3, R4 ;  /* 0x0000000400030202 */ /* 0x000fe40000000f00 */
[----:B------:R-:W-:Y:S02]  /*5d40*/  @P0 R2UR UR4, R2 ;  /* 0x00000000020402ca */ /* 0x000fe400000e0000 */
[----:B------:R-:W-:Y:S02]  /*5d50*/  @P0 LOP3.LUT R4, R5, 0xffff, RZ, 0xc0, !PT ;  /* 0x0000ffff05040812 */ /* 0x000fe400078ec0ff */
[----:B------:R-:W-:Y:S02]  /*5d60*/  @P0 R2UR UR6, R3 ;  /* 0x00000000030602ca */ /* 0x000fe400000e0000 */
[----:B------:R-:W-:Y:S07]  /*5d70*/  @P0 R2UR UR5, R4 ;  /* 0x00000000040502ca */ /* 0x000fee00000e0000 */
[----:B------:R-:W-:Y:S02]  /*5d80*/  @UP1 UMOV UR7, UR4 ;  /* 0x0000000400071c82 */ /* 0x000fe40008000000 */
[----:B------:R-:W-:Y:S02]  /*5d90*/  IMAD.U32 R59, RZ, RZ, UR7 ;  /* 0x00000007ff3b7e24 */ /* 0x000fe4000f8e00ff */
[----:B------:R-:W-:Y:S02]  /*5da0*/  @UP1 UMOV UR38, UR6 ;  /* 0x0000000600261c82 */ /* 0x000fe40008000000 */
[----:B------:R-:W-:Y:S01]  /*5db0*/  @UP1 UMOV UR37, UR5 ;  /* 0x0000000500251c82 */ /* 0x000fe20008000000 */
[----:B-1----:R-:W-:Y:S05]  /*5dc0*/  BRA.U !UP0, `(.L_x_103) ;  /* 0x0000000108cc7547 */ /* 0x002fea000b800000 */
[----:B------:R-:W1:Y:S01]  /*5dd0*/  LDCU UR12, c[0x0][0xb20] ;  /* 0x00016400ff0c77ac */ /* 0x000e620008000800 */
[----:B------:R-:W-:Y:S02]  /*5de0*/  UIMAD.WIDE.U32 UR4, UR62, UR59, URZ ;  /* 0x0000003b3e0472a5 */ /* 0x000fe4000f8e00ff */
[----:B------:R-:W-:Y:S02]  /*5df0*/  UIMAD.WIDE.U32 UR6, UR63, UR56, URZ ;  /* 0x000000383f0672a5 */ /* 0x000fe4000f8e00ff */
[----:B------:R-:W-:Y:S02]  /*5e00*/  UISETP.NE.AND UP0, UPT, UR58, 0x1, UPT ;  /* 0x000000013a00788c */ /* 0x000fe4000bf05270 */
[----:B------:R-:W-:Y:S02]  /*5e10*/  UIMAD.WIDE.U32 UR8, UR37, UR59, URZ ;  /* 0x0000003b250872a5 */ /* 0x000fe4000f8e00ff */
[----:B------:R-:W-:Y:S02]  /*5e20*/  UIMAD.WIDE.U32 UR10, UR38, UR56, URZ ;  /* 0x00000038260a72a5 */ /* 0x000fe4000f8e00ff */
[----:B------:R-:W-:Y:S02]  /*5e30*/  UISETP.NE.AND UP1, UPT, UR43, 0x1, UPT ;  /* 0x000000012b00788c */ /* 0x000fe4000bf25270 */
[----:B------:R-:W-:Y:S01]  /*5e40*/  UISETP.NE.AND UP2, UPT, UR42, 0x1, UPT ;  /* 0x000000012a00788c */ /* 0x000fe2000bf45270 */
[----:B------:R-:W-:Y:S02]  /*5e50*/  UMOV UR4, UR5 ;  /* 0x0000000500047c82 */ /* 0x000fe40008000000 */
[----:B-1----:R-:W-:Y:S03]  /*5e60*/  USHF.R.U32.HI UR5, URZ, UR12, UR4 ;  /* 0x0000000cff057299 */ /* 0x002fe60008011604 */
[----:B------:R-:W-:Y:S02]  /*5e70*/  UMOV UR4, UR7 ;  /* 0x0000000700047c82 */ /* 0x000fe40008000000 */
[----:B------:R-:W-:Y:S02]  /*5e80*/  USHF.R.U32.HI UR7, URZ, UR57, UR4 ;  /* 0x00000039ff077299 */ /* 0x000fe40008011604 */
[----:B------:R-:W-:Y:S02]  /*5e90*/  USEL UR4, UR62, UR5, !UP0 ;  /* 0x000000053e047287 */ /* 0x000fe4000c000000 */
[----:B------:R-:W-:Y:S01]  /*5ea0*/  USEL UR7, UR63, UR7, !UP1 ;  /* 0x000000073f077287 */ /* 0x000fe2000c800000 */
[----:B------:R-:W-:Y:S01]  /*5eb0*/  UMOV UR5, UR9 ;  /* 0x0000000900057c82 */ /* 0x000fe20008000000 */
[----:B------:R-:W-:Y:S02]  /*5ec0*/  UIMAD.WIDE.U32 UR8, UR4, UR40, URZ ;  /* 0x00000028040872a5 */ /* 0x000fe4000f8e00ff */
[----:B------:R-:W-:Y:S03]  /*5ed0*/  USHF.R.U32.HI UR6, URZ, UR12, UR5 ;  /* 0x0000000cff067299 */ /* 0x000fe60008011605 */
[----:B------:R-:W-:Y:S01]  /*5ee0*/  UMOV UR5, UR11 ;  /* 0x0000000b00057c82 */ /* 0x000fe20008000000 */
[----:B------:R-:W-:Y:S02]  /*5ef0*/  UIMAD.WIDE.U32 UR10, UR7, UR40, URZ ;  /* 0x00000028070a72a5 */ /* 0x000fe4000f8e00ff */
[----:B------:R-:W-:Y:S02]  /*5f00*/  USHF.R.U32.HI UR12, URZ, UR57, UR5 ;  /* 0x00000039ff0c7299 */ /* 0x000fe40008011605 */
[----:B------:R-:W-:Y:S01]  /*5f10*/  USEL UR6, UR37, UR6, !UP0 ;  /* 0x0000000625067287 */ /* 0x000fe2000c000000 */
[----:B------:R-:W-:Y:S02]  /*5f20*/  UMOV UR5, UR9 ;  /* 0x0000000900057c82 */ /* 0x000fe40008000000 */
[----:B------:R-:W-:Y:S01]  /*5f30*/  UMOV UR10, UR11 ;  /* 0x0000000b000a7c82 */ /* 0x000fe20008000000 */
[----:B------:R-:W-:Y:S02]  /*5f40*/  @UP2 USHF.R.U32.HI UR4, URZ, UR41, UR5 ;  /* 0x00000029ff042299 */ /* 0x000fe40008011605 */
[----:B------:R-:W-:Y:S02]  /*5f50*/  @UP2 USHF.R.U32.HI UR7, URZ, UR41, UR10 ;  /* 0x00000029ff072299 */ /* 0x000fe4000801160a */
[----:B------:R-:W-:Y:S02]  /*5f60*/  UIMAD UR4, UR42, UR4, URZ ;  /* 0x000000042a0472a4 */ /* 0x000fe4000f8e02ff */
[----:B------:R-:W-:Y:S02]  /*5f70*/  UIMAD.WIDE.U32 UR10, UR6, UR40, URZ ;  /* 0x00000028060a72a5 */ /* 0x000fe4000f8e00ff */
[----:B------:R-:W-:Y:S02]  /*5f80*/  USEL UR5, UR38, UR12, !UP1 ;  /* 0x0000000c26057287 */ /* 0x000fe4000c800000 */
[----:B------:R-:W-:Y:S02]  /*5f90*/  UIMAD UR8, UR42, UR7, URZ ;  /* 0x000000072a0872a4 */ /* 0x000fe4000f8e02ff */
[----:B------:R-:W-:Y:S03]  /*5fa0*/  UISETP.GE.AND UP0, UPT, UR6, UR4, UPT ;  /* 0x000000040600728c */ /* 0x000fe6000bf06270 */
[----:B------:R-:W-:Y:S01]  /*5fb0*/  UMOV UR4, UR11 ;  /* 0x0000000b00047c82 */ /* 0x000fe20008000000 */
[----:B------:R-:W-:Y:S02]  /*5fc0*/  UISETP.GE.OR UP0, UPT, UR5, UR8, UP0 ;  /* 0x000000080500728c */ /* 0x000fe40008706670 */
[----:B------:R-:W-:Y:S02]  /*5fd0*/  USHF.R.U32.HI UR4, URZ, UR41, UR4 ;  /* 0x00000029ff047299 */ /* 0x000fe40008011604 */
[----:B------:R-:W-:Y:S02]  /*5fe0*/  UIMAD.WIDE.U32 UR8, UR5, UR40, URZ ;  /* 0x00000028050872a5 */ /* 0x000fe4000f8e00ff */
[----:B------:R-:W-:Y:S02]  /*5ff0*/  USEL UR11, UR6, UR4, !UP2 ;  /* 0x00000004060b7287 */ /* 0x000fe4000d000000 */
[----:B------:R-:W-:Y:S02]  /*6000*/  UIADD3 UR8, UPT, UPT, -UR5, URZ, URZ ;  /* 0x000000ff05087290 */ /* 0x000fe4000fffe1ff */
[----:B------:R-:W-:Y:S01]  /*6010*/  UIADD3 UR10, UPT, UPT, -UR11, URZ, URZ ;  /* 0x000000ff0b0a7290 */ /* 0x000fe2000fffe1ff */
[----:B------:R-:W-:Y:S01]  /*6020*/  @!UP0 UMOV UR4, UR9 ;  /* 0x0000000900048c82 */ /* 0x000fe20008000000 */
[----:B------:R-:W-:Y:S02]  /*6030*/  UIADD3 UR9, UPT, UPT, -UR6, URZ, URZ ;  /* 0x000000ff06097290 */ /* 0x000fe4000fffe1ff */
[----:B------:R-:W-:Y:S02]  /*6040*/  @!UP0 USHF.R.U32.HI UR4, URZ, UR41, UR4 ;  /* 0x00000029ff048299 */ /* 0x000fe40008011604 */
[----:B------:R-:W-:Y:S02]  /*6050*/  UIMAD UR10, UR42, UR10, UR6 ;  /* 0x0000000a2a0a72a4 */ /* 0x000fe4000f8e0206 */
[----:B------:R-:W-:Y:S04]  /*6060*/  @!UP0 USEL UR4, UR5, UR4, !UP2 ;  /* 0x0000000405048287 */ /* 0x000fe8000d000000 */
[----:B------:R-:W-:Y:S02]  /*6070*/  @!UP0 UIMAD UR10, UR7, UR10, UR4 ;  /* 0x0000000a070a82a4 */ /* 0x000fe4000f8e0204 */
[----:B------:R-:W-:Y:S02]  /*6080*/  @!UP0 UIADD3 UR11, UPT, UPT, UR11, -UR4, URZ ;  /* 0x800000040b0b8290 */ /* 0x000fe4000fffe0ff */
[----:B------:R-:W-:Y:S02]  /*6090*/  UIMAD UR7, UR43, UR8, UR38 ;  /* 0x000000082b0772a4 */ /* 0x000fe4000f8e0226 */
[----:B------:R-:W-:Y:S02]  /*60a0*/  @!UP0 UIMAD UR6, UR11, UR42, UR5 ;  /* 0x0000002a0b0682a4 */ /* 0x000fe4000f8e0205 */
[----:B------:R-:W-:Y:S01]  /*60b0*/  UIMAD UR4, UR58, UR9, UR37 ;  /* 0x000000093a0472a4 */ /* 0x000fe2000f8e0225 */
[----:B------:R-:W-:Y:S02]  /*60c0*/  @!UP0 UMOV UR5, UR10 ;  /* 0x0000000a00058c82 */ /* 0x000fe40008000000 */
[----:B------:R-:W-:Y:S02]  /*60d0*/  UIMAD UR38, UR5, UR43, UR7 ;  /* 0x0000002b052672a4 */ /* 0x000fe4000f8e0207 */
[----:B------:R-:W-:Y:S11]  /*60e0*/  UIMAD UR37, UR6, UR58, UR4 ;  /* 0x0000003a062572a4 */ /* 0x000ff6000f8e0204 */
[----:B------:R-:W-:Y:S01]  /*60f0*/  @!UPT UIADD3 URZ, UPT, UPT, URZ, URZ, URZ ;  /* 0x000000fffffff290 */ /* 0x000fe2000fffe0ff */
.L_x_103:
[----:B------:R-:W-:Y:S01]  /*6100*/  UISETP.NE.AND UP0, UPT, UR39, 0x1, UPT ;  /* 0x000000012700788c */ /* 0x000fe2000bf05270 */
[----:B------:R-:W-:Y:S01]  /*6110*/  R2UR UR11, R60 ;  /* 0x000000003c0b72ca */ /* 0x000fe200000e0000 */
[----:B------:R-:W-:Y:S01]  /*6120*/  USHF.L.U32 UR50, UR20, 0x6, URZ ;  /* 0x0000000614327899 */ /* 0x000fe200080006ff */
[----:B------:R-:W-:Y:S01]  /*6130*/  IADD3 R55, PT, PT, R55, 0x1, RZ ;  /* 0x0000000137377810 */ /* 0x000fe20007ffe0ff */
[----:B------:R-:W-:Y:S07]  /*6140*/  USHF.L.U32 UR49, UR26, 0x6, URZ ;  /* 0x000000061a317899 */ /* 0x000fee00080006ff */
[----:B------:R-:W1:Y:S01]  /*6150*/  @!UP0 LDCU.128 UR12, c[0x0][0xb10] ;  /* 0x00016200ff0c87ac */ /* 0x000e620008000c00 */
[----:B------:R-:W2:Y:S01]  /*6160*/  @!UP0 LDCU UR5, c[0x0][0xb0c] ;  /* 0x00016180ff0587ac */ /* 0x000ea20008000800 */
[----:B------:R-:W3:Y:S01]  /*6170*/  @!UP0 LDCU UR10, c[0x0][0xb20] ;  /* 0x00016400ff0a87ac */ /* 0x000ee20008000800 */
[----:B-1----:R-:W-:Y:S02]  /*6180*/  UIMAD.WIDE.U32 UR8, UR38, UR12, URZ ;  /* 0x0000000c260872a5 */ /* 0x002fe4000f8e00ff */
[----:B------:R-:W-:Y:S02]  /*6190*/  UIMAD.WIDE.U32 UR6, UR37, UR15, URZ ;  /* 0x0000000f250672a5 */ /* 0x000fe4000f8e00ff */
[----:B------:R-:W-:Y:S03]  /*61a0*/  @!UP0 UISETP.NE.AND UP1, UPT, UR14, 0x1, UPT ;  /* 0x000000010e00888c */ /* 0x000fe6000bf25270 */
[----:B------:R-:W-:Y:S01]  /*61b0*/  @!UP0 UMOV UR4, UR9 ;  /* 0x0000000900048c82 */ /* 0x000fe20008000000 */
[----:B--2---:R-:W-:Y:S02]  /*61c0*/  @!UP0 UISETP.NE.AND UP2, UPT, UR5, 0x1, UPT ;  /* 0x000000010500888c */ /* 0x004fe4000bf45270 */
[----:B------:R-:W-:Y:S01]  /*61d0*/  @!UP0 USHF.R.U32.HI UR4, URZ, UR13, UR4 ;  /* 0x0000000dff048299 */ /* 0x000fe20008011604 */
[----:B------:R-:W-:Y:S02]  /*61e0*/  @!UP0 UMOV UR6, UR7 ;  /* 0x0000000700068c82 */ /* 0x000fe40008000000 */
[----:B---3--:R-:W-:Y:S02]  /*61f0*/  @!UP0 USHF.R.U32.HI UR6, URZ, UR10, UR6 ;  /* 0x0000000aff068299 */ /* 0x008fe40008011606 */
[----:B------:R-:W-:Y:S02]  /*6200*/  @!UP0 USEL UR7, UR38, UR4, !UP2 ;  /* 0x0000000426078287 */ /* 0x000fe4000d000000 */
[----:B------:R-:W-:Y:S04]  /*6210*/  @!UP0 USEL UR6, UR37, UR6, !UP1 ;  /* 0x0000000625068287 */ /* 0x000fe8000c800000 */
[----:B------:R-:W-:Y:S02]  /*6220*/  @!UP0 UIADD3 UR4, UPT, UPT, -UR7, UR6, URZ ;  /* 0x0000000607048290 */ /* 0x000fe4000fffe1ff */
[----:B------:R-:W-:Y:S02]  /*6230*/  @!UP0 UIADD3 UR6, UPT, UPT, UR7, -UR6, URZ ;  /* 0x8000000607068290 */ /* 0x000fe4000fffe0ff */
[----:B------:R-:W-:Y:S02]  /*6240*/  @!UP0 UIMAD UR38, UR4, UR5, UR38 ;  /* 0x00000005042682a4 */ /* 0x000fe4000f8e0226 */
[----:B------:R-:W-:Y:S02]  /*6250*/  @!UP0 UIMAD UR37, UR6, UR14, UR37 ;  /* 0x0000000e062582a4 */ /* 0x000fe4000f8e0225 */
[----:B------:R-:W-:Y:S09]  /*6260*/  ULOP3.LUT UP0, URZ, UR11, 0x90, URZ, 0xc0, !UPT ;  /* 0x000000900bff7892 */ /* 0x000ff2000f80c0ff */
[----:B------:R-:W-:Y:S05]  /*6270*/  BRA.U !UP0, `(.L_x_104) ;  /* 0x00000001087c7547 */ /* 0x000fea000b800000 */
[----:B------:R-:W1:Y:S01]  /*6280*/  LDCU.64 UR8, c[0x4][0x80] ;  /* 0x01001000ff0877ac */ /* 0x000e620008000a00 */
[----:B------:R-:W-:Y:S01]  /*6290*/  MOV R2, 0x0 ;  /* 0x0000000000027802 */ /* 0x000fe20000000f00 */
[----:B------:R-:W-:Y:S02]  /*62a0*/  HFMA2 R12, -RZ, RZ, 0, 5.9604644775390625e-08 ;  /* 0x00000001ff0c7431 */ /* 0x000fe400000001ff */
[----:B------:R-:W-:Y:S01]  /*62b0*/  IMAD.MOV.U32 R8, RZ, RZ, 0x70 ;  /* 0x00000070ff087424 */ /* 0x000fe200078e00ff */
[----:B------:R2:W3:Y:S01]  /*62c0*/  LDC.64 R14, c[0x4][R2] ;  /* 0x01000000020e7b82 */ /* 0x0004e20000000a00 */
[----:B------:R-:W4:Y:S01]  /*62d0*/  LDCU.64 UR6, c[0x4][0x88] ;  /* 0x01001100ff0677ac */ /* 0x000f220008000a00 */
[----:B------:R-:W-:Y:S01]  /*62e0*/  IMAD.MOV.U32 R13, RZ, RZ, RZ ;  /* 0x000000ffff0d7224 */ /* 0x000fe200078e00ff */
[----:B------:R-:W2:Y:S01]  /*62f0*/  LDCU.64 UR4, c[0x4][0x8] ;  /* 0x01000100ff0477ac */ /* 0x000ea20008000a00 */
[----:B-1----:R-:W-:Y:S01]  /*6300*/  MOV R5, UR9 ;  /* 0x0000000900057c02 */ /* 0x002fe20008000f00 */
[----:B------:R-:W-:Y:S01]  /*6310*/  IMAD.U32 R4, RZ, RZ, UR8 ;  /* 0x00000008ff047e24 */ /* 0x000fe2000f8e00ff */
[----:B----4-:R-:W-:Y:S01]  /*6320*/  MOV R7, UR7 ;  /* 0x0000000700077c02 */ /* 0x010fe20008000f00 */
[----:B------:R-:W-:Y:S01]  /*6330*/  IMAD.U32 R6, RZ, RZ, UR6 ;  /* 0x00000006ff067e24 */ /* 0x000fe2000f8e00ff */
[----:B--2---:R-:W-:Y:S01]  /*6340*/  MOV R11, UR5 ;  /* 0x00000005000b7c02 */ /* 0x004fe20008000f00 */
[----:B------:R-:W-:Y:S02]  /*6350*/  IMAD.U32 R10, RZ, RZ, UR4 ;  /* 0x00000004ff0a7e24 */ /* 0x000fe4000f8e00ff */
[----:B------:R-:W-:Y:S07]  /*6360*/  LEPC R20, `(.L_x_105) ;  /* 0x000000001014794e */ /* 0x000fee0000000000 */
[----:B---3-5:R-:W-:Y:S05]  /*6370*/  CALL.ABS.NOINC R14 ;  /* 0x000000000e007343 */ /* 0x028fea0003c00000 */
.L_x_105:
[----:B------:R-:W1:Y:S01]  /*6380*/  LDCU.64 UR8, c[0x4][0x80] ;  /* 0x01001000ff0877ac */ /* 0x000e620008000a00 */
[----:B------:R-:W2:Y:S01]  /*6390*/  LDC.64 R2, c[0x4][R2] ;  /* 0x0100000002027b82 */ /* 0x000ea20000000a00 */
[----:B------:R-:W-:Y:S02]  /*63a0*/  HFMA2 R12, -RZ, RZ, 0, 5.9604644775390625e-08 ;  /* 0x00000001ff0c7431 */ /* 0x000fe400000001ff */
[----:B------:R-:W-:Y:S02]  /*63b0*/  IMAD.MOV.U32 R8, RZ, RZ, 0x70 ;  /* 0x00000070ff087424 */ /* 0x000fe400078e00ff */
[----:B------:R-:W-:Y:S01]  /*63c0*/  IMAD.MOV.U32 R13, RZ, RZ, RZ ;  /* 0x000000ffff0d7224 */ /* 0x000fe200078e00ff */
[----:B------:R-:W3:Y:S01]  /*63d0*/  LDCU.64 UR6, c[0x4][0x88] ;  /* 0x01001100ff0677ac */ /* 0x000ee20008000a00 */
[----:B------:R-:W4:Y:S01]  /*63e0*/  LDCU.64 UR4, c[0x4][0x8] ;  /* 0x01000100ff0477ac */ /* 0x000f220008000a00 */
[----:B-1----:R-:W-:Y:S02]  /*63f0*/  MOV R4, UR8 ;  /* 0x0000000800047c02 */ /* 0x002fe40008000f00 */
[----:B------:R-:W-:Y:S02]  /*6400*/  MOV R5, UR9 ;  /* 0x0000000900057c02 */ /* 0x000fe40008000f00 */
[----:B---3--:R-:W-:Y:S01]  /*6410*/  MOV R7, UR7 ;  /* 0x0000000700077c02 */ /* 0x008fe20008000f00 */
[----:B------:R-:W-:Y:S01]  /*6420*/  IMAD.U32 R6, RZ, RZ, UR6 ;  /* 0x00000006ff067e24 */ /* 0x000fe2000f8e00ff */
[----:B----4-:R-:W-:Y:S01]  /*6430*/  MOV R11, UR5 ;  /* 0x00000005000b7c02 */ /* 0x010fe20008000f00 */
[----:B------:R-:W-:Y:S02]  /*6440*/  IMAD.U32 R10, RZ, RZ, UR4 ;  /* 0x00000004ff0a7e24 */ /* 0x000fe4000f8e00ff */
[----:B------:R-:W-:Y:S07]  /*6450*/  LEPC R20, `(.L_x_104) ;  /* 0x000000001014794e */ /* 0x000fee0000000000 */
[----:B--2---:R-:W-:Y:S05]  /*6460*/  CALL.ABS.NOINC R2 ;  /* 0x0000000002007343 */ /* 0x004fea0003c00000 */
.L_x_104:
[----:B------:R-:W-:Y:S02]  /*6470*/  R2UR UR6, R52 ;  /* 0x00000000340672ca */ /* 0x000fe400000e0000 */
[----:B------:R-:W-:Y:S02]  /*6480*/  R2UR UR5, R49 ;  /* 0x00000000310572ca */ /* 0x000fe400000e0000 */
[----:B------:R-:W-:Y:S02]  /*6490*/  R2UR UR4, R48 ;  /* 0x00000000300472ca */ /* 0x000fe400000e0000 */
[----:B------:R-:W-:Y:S02]  /*64a0*/  ISETP.NE.U32.AND P4, PT, R42, RZ, PT ;  /* 0x000000ff2a00720c */ /* 0x000fe40003f85070 */
[----:B------:R-:W-:Y:S02]  /*64b0*/  ISETP.NE.U32.AND P2, PT, RZ, UR60, PT ;  /* 0x0000003cff007c0c */ /* 0x000fe4000bf45070 */
[----:B------:R-:W-:Y:S02]  /*64c0*/  ISETP.NE.AND.EX P4, PT, R43, RZ, PT, P4 ;  /* 0x000000ff2b00720c */ /* 0x000fe40003f85340 */
[----:B------:R-:W-:Y:S01]  /*64d0*/  ISETP.NE.AND.EX P2, PT, RZ, UR61, PT, P2 ;  /* 0x0000003dff007c0c */ /* 0x000fe2000bf45320 */
[----:B------:R-:W-:Y:S02]  /*64e0*/  UISETP.NE.AND UP2, UPT, UR6, URZ, UPT ;  /* 0x000000ff0600728c */ /* 0x000fe4000bf45270 */
[----:B------:R-:W-:Y:S04]  /*64f0*/  UISETP.NE.U32.AND UP0, UPT, UR5, URZ, UPT ;  /* 0x000000ff0500728c */ /* 0x000fe8000bf05070 */
[----:B------:R-:W-:Y:S01]  /*6500*/  UISETP.NE.AND.EX UP1, UPT, UR4, URZ, UPT, UP0 ;  /* 0x000000ff0400728c */ /* 0x000fe2000bf25300 */
[----:B------:R-:W-:Y:S01]  /*6510*/  PLOP3.LUT P1, PT, PT, PT, UP2, 0x80, 0x8 ;  /* 0x000000000008781c */ /* 0x000fe20003f2f028 */
[----:B------:R-:W-:Y:S03]  /*6520*/  UPLOP3.LUT UP0, UPT, UPT, UPT, UPT, 0x40, 0x4 ;  /* 0x000000000004789c */ /* 0x000fe60003f0e870 */
[----:B------:R-:W-:Y:S06]  /*6530*/  @UP2 UPLOP3.LUT UP0, UPT, UPT, UPT, UP1, 0x80, 0x8 ;  /* 0x000000000008289c */ /* 0x000fec0003f0f010 */
[----:B------:R-:W-:Y:S01]  /*6540*/  PLOP3.LUT P0, PT, PT, PT, UP0, 0x80, 0x8 ;  /* 0x000000000008781c */ /* 0x000fe20003f0f008 */
[----:B------:R-:W-:Y:S01]  /*6550*/  @!UPT UIADD3 URZ, UPT, UPT, URZ, URZ, URZ ;  /* 0x000000fffffff290 */ /* 0x000fe2000fffe0ff */
[----:B------:R-:W-:Y:S11]  /*6560*/  BRA.U !UP1, `(.L_x_106) ;  /* 0x0000000109407547 */ /* 0x000ff6000b800000 */
[----:B------:R-:W-:Y:S01]  /*6570*/  UISETP.NE.U32.AND UP0, UPT, UR60, URZ, UPT ;  /* 0x000000ff3c00728c */ /* 0x000fe2000bf05070 */
[----:B------:R-:W-:Y:S01]  /*6580*/  R2UR UR6, R49 ;  /* 0x00000000310672ca */ /* 0x000fe200000e0000 */
[----:B------:R-:W1:Y:S01]  /*6590*/  LDCU.64 UR8, c[0x0][0x358] ;  /* 0x00006b00ff0877ac */ /* 0x000e620008000a00 */
[----:B------:R-:W-:Y:S02]  /*65a0*/  HFMA2 R46, -RZ, RZ, 0, 5.9604644775390625e-08 ;  /* 0x00000001ff2e7431 */ /* 0x000fe400000001ff */
[----:B------:R-:W-:Y:S01]  /*65b0*/  IMAD.MOV.U32 R0, RZ, RZ, 0x1 ;  /* 0x00000001ff007424 */ /* 0x000fe200078e00ff */
[----:B------:R-:W-:Y:S06]  /*65c0*/  UISETP.NE.AND.EX UP0, UPT, UR61, URZ, UPT, UP0 ;  /* 0x000000ff3d00728c */ /* 0x000fec000bf05300 */
[----:B------:R-:W-:Y:S05]  /*65d0*/  PLOP3.LUT P3, PT, PT, PT, UP0, 0x80, 0x8 ;  /* 0x000000000008781c */ /* 0x000fea0003f6f008 */
[----:B------:R-:W2:Y:S01]  /*65e0*/  @UP0 LDCU.64 UR4, c[0x0][0x888] ;  /* 0x00011100ff0407ac */ /* 0x000ea20008000a00 */
[----:B------:R-:W-:Y:S07]  /*65f0*/  @UP0 UIMAD UR6, UR36, UR6, URZ ;  /* 0x00000006240602a4 */ /* 0x000fee000f8e02ff */
[----:B------:R-:W-:Y:S01]  /*6600*/  @!P3 PRMT R46, R0, 0x7610, R46 ;  /* 0x00007610002eb816 */ /* 0x000fe2000000002e */
[----:B--2---:R-:W-:Y:S06]  /*6610*/  @UP0 UIMAD.WIDE UR4, UR6, 0x4, UR4 ;  /* 0x00000004060408a5 */ /* 0x004fec000f8e0204 */
[----:B-----5:R-:W-:Y:S02]  /*6620*/  IMAD.U32 R26, RZ, RZ, UR4 ;  /* 0x00000004ff1a7e24 */ /* 0x020fe4000f8e00ff */
[----:B------:R-:W-:Y:S03]  /*6630*/  IMAD.U32 R27, RZ, RZ, UR5 ;  /* 0x00000005ff1b7e24 */ /* 0x000fe6000f8e00ff */
[----:B------:R-:W2:Y:S02]  /*6640*/  @!UP0 LDCU UR4, c[0x0][0x880] ;  /* 0x00011000ff0487ac */ /* 0x000ea40008000800 */
[----:B-1----:R1:W5:Y:S02]  /*6650*/  @P3 LDG.E R26, desc[UR8][R26.64] ;  /* 0x000000081a1a3981 */ /* 0x002364000c1e1900 */
[----:B-12---:R-:W-:Y:S02]  /*6660*/  @!P3 MOV R26, UR4 ;  /* 0x00000004001abc02 */ /* 0x006fe40008000f00 */
.L_x_106:
[----:B------:R-:W-:Y:S05]  /*6670*/  @!P4 BRA `(.L_x_107) ;  /* 0x000000000024c947 */ /* 0x000fea0003800000 */
[----:B------:R-:W-:Y:S01]  /*6680*/  ISETP.NE.U32.AND P3, PT, R40, RZ, PT ;  /* 0x000000ff2800720c */ /* 0x000fe20003f65070 */
[----:B------:R-:W1:Y:S03]  /*6690*/  LDCU.64 UR4, c[0x0][0x358] ;  /* 0x00006b00ff0477ac */ /* 0x000e660008000a00 */
[----:B------:R-:W-:Y:S11]  /*66a0*/  ISETP.NE.AND.EX P3, PT, R41, RZ, PT, P3 ;  /* 0x000000ff2900720c */ /* 0x000ff60003f65330 */
[----:B------:R-:W-:Y:S02]  /*66b0*/  @!UPT UIADD3 URZ, UPT, UPT, URZ, URZ, URZ ;  /* 0x000000fffffff290 */ /* 0x000fe4000fffe0ff */
[----:B------:R-:W2:Y:S01]  /*66c0*/  @P3 LDC.64 R2, c[0x0][0x8a8] ;  /* 0x00022a00ff023b82 */ /* 0x000ea20000000a00 */
[----:B------:R-:W-:Y:S04]  /*66d0*/  @P3 IMAD R0, R42, UR36, RZ ;  /* 0x000000242a003c24 */ /* 0x000fe8000f8e02ff */
[----:B--2---:R-:W-:Y:S05]  /*66e0*/  @P3 IMAD.WIDE R2, R0, 0x4, R2 ;  /* 0x0000000400023825 */ /* 0x004fea00078e0202 */
[----:B-1---5:R1:W5:Y:S02]  /*66f0*/  @P3 LDG.E R24, desc[UR4][R2.64] ;  /* 0x0000000402183981 */ /* 0x022364000c1e1900 */
[----:B-1----:R-:W2:Y:S02]  /*6700*/  @!P3 LDC R24, c[0x0][0x8a0] ;  /* 0x00022800ff18bb82 */ /* 0x002ea40000000800 */
.L_x_107:
[----:B-----5:R-:W-:Y:S01]  /*6710*/  FSETP.NEU.AND P3, PT, R26, RZ, PT ;  /* 0x000000ff1a00720b */ /* 0x020fe20003f6d000 */
[----:B------:R-:W-:Y:S01]  /*6720*/  ULOP3.LUT UR4, UR54, 0x1, URZ, 0x3c, !UPT ;  /* 0x0000000136047892 */ /* 0x000fe2000f8e3cff */
[----:B------:R-:W-:Y:S01]  /*6730*/  SEL R4, RZ, 0xffffffff, P2 ;  /* 0xffffffffff047807 */ /* 0x000fe20001000000 */
[----:B------:R-:W-:Y:S01]  /*6740*/  IMAD.U32 R64, RZ, RZ, UR47 ;  /* 0x0000002fff407e24 */ /* 0x000fe2000f8e00ff */
[----:B------:R-:W-:Y:S01]  /*6750*/  @P1 LOP3.LUT P2, RZ, R46, 0xff, RZ, 0xc0, !PT ;  /* 0x000000ff2eff1812 */ /* 0x000fe2000784c0ff */
[----:B------:R-:W-:Y:S01]  /*6760*/  IMAD.SHL.U32 R66, R44, 0x2, RZ ;  /* 0x000000022c427824 */ /* 0x000fe200078e00ff */
[----:B------:R-:W-:Y:S01]  /*6770*/  @P1 SEL R0, RZ, 0xffffffff, P3 ;  /* 0xffffffffff001807 */ /* 0x000fe20001800000 */
[----:B------:R-:W-:Y:S01]  /*6780*/  IMAD.U32 R68, RZ, RZ, UR4 ;  /* 0x00000004ff447e24 */ /* 0x000fe2000f8e00ff */
[----:B------:R-:W-:Y:S01]  /*6790*/  LEA R53, R22, UR45, 0x3 ;  /* 0x0000002d16357c11 */ /* 0x000fe2000f8e18ff */
[----:B------:R-:W-:Y:S01]  /*67a0*/  IMAD.SHL.U32 R64, R64, 0x1000, RZ ;  /* 0x0000100040407824 */ /* 0x000fe200078e00ff */
[----:B------:R-:W-:Y:S01]  /*67b0*/  @P0 SEL R0, R4, R0, !P2 ;  /* 0x0000000004000207 */ /* 0x000fe20005000000 */
[----:B------:R-:W-:Y:S01]  /*67c0*/  BSSY B1, `(.L_x_108) ;  /* 0x0000035000017945 */ /* 0x000fe20003800000 */
[----:B------:R-:W-:Y:S01]  /*67d0*/  PLOP3.LUT P2, PT, PT, PT, UP1, 0x80, 0x8 ;  /* 0x000000000008781c */ /* 0x000fe20003f4f018 */
[----:B------:R-:W-:Y:S01]  /*67e0*/  IMAD.MOV.U32 R67, RZ, RZ, 0x1 ;  /* 0x00000001ff437424 */ /* 0x000fe200078e00ff */
[----:B------:R-:W-:Y:S01]  /*67f0*/  @P1 LOP3.LUT R0, R0, 0x1, RZ, 0xc0, !PT ;  /* 0x0000000100001812 */ /* 0x000fe200078ec0ff */
[----:B------:R-:W-:Y:S01]  /*6800*/  IMAD R25, R22, 0x20, R23 ;  /* 0x0000002016197824 */ /* 0x000fe200078e0217 */
[----:B------:R-:W-:Y:S01]  /*6810*/  LOP3.LUT P4, R54, R46, 0xff, RZ, 0xc0, !PT ;  /* 0x000000ff2e367812 */ /* 0x000fe2000788c0ff */
[----:B------:R-:W-:Y:S01]  /*6820*/  IMAD.U32 R65, RZ, RZ, UR47 ;  /* 0x0000002fff417e24 */ /* 0x000fe2000f8e00ff */
[----:B------:R-:W-:Y:S01]  /*6830*/  ISETP.NE.U32.OR P6, PT, R0, 0x1, !P1 ;  /* 0x000000010000780c */ /* 0x000fe20004fc5470 */
[----:B------:R-:W-:Y:S01]  /*6840*/  IMAD.U32 R0, RZ, RZ, UR47 ;  /* 0x0000002fff007e24 */ /* 0x000fe2000f8e00ff */
[----:B------:R-:W-:Y:S02]  /*6850*/  SEL R3, RZ, 0xffffffff, P3 ;  /* 0xffffffffff037807 */ /* 0x000fe40001800000 */
[----:B------:R-:W-:Y:S02]  /*6860*/  CS2R R38, SRZ ;  /* 0x0000000000267805 */ /* 0x000fe4000001ff00 */
[----:B------:R-:W-:Y:S02]  /*6870*/  P2R R62, PR, RZ, 0x40 ;  /* 0x00000040ff3e7803 */ /* 0x000fe40000000000 */
[----:B------:R-:W-:Y:S02]  /*6880*/  CS2R R36, SRZ ;  /* 0x0000000000247805 */ /* 0x000fe4000001ff00 */
[----:B------:R-:W-:Y:S02]  /*6890*/  LEA R0, R0, UR45, 0x3 ;  /* 0x0000002d00007c11 */ /* 0x000fe4000f8e18ff */
[----:B------:R-:W-:Y:S02]  /*68a0*/  CS2R R30, SRZ ;  /* 0x00000000001e7805 */ /* 0x000fe4000001ff00 */
[----:B------:R-:W-:Y:S02]  /*68b0*/  @P2 SEL R3, R4, R3, !P4 ;  /* 0x0000000304032207 */ /* 0x000fe40006000000 */
[----:B------:R-:W-:Y:S02]  /*68c0*/  CS2R R28, SRZ ;  /* 0x00000000001c7805 */ /* 0x000fe4000001ff00 */
[----:B------:R-:W-:Y:S02]  /*68d0*/  IADD3 R27, PT, PT, R64, UR45, R66 ;  /* 0x0000002d401b7c10 */ /* 0x000fe4000fffe042 */
[----:B------:R-:W-:Y:S02]  /*68e0*/  LOP3.LUT R3, R3, 0x1, RZ, 0xc0, !PT ;  /* 0x0000000103037812 */ /* 0x000fe400078ec0ff */
[----:B------:R-:W-:Y:S02]  /*68f0*/  @P6 SHF.L.U32 R2, R68, 0x1f, RZ ;  /* 0x0000001f44026819 */ /* 0x000fe400000006ff */
[----:B------:R-:W-:Y:S02]  /*6900*/  ISETP.NE.U32.AND P5, PT, R3, 0x1, PT ;  /* 0x000000010300780c */ /* 0x000fe40003fa5070 */
[----:B------:R1:W3:Y:S02]  /*6910*/  @P6 SYNCS.PHASECHK.TRANS64.TRYWAIT P1, [R0+URZ+0x40], R2 ;  /* 0x00004002000065a7 */ /* 0x0002e400080211ff */
[----:B------:R-:W-:Y:S02]  /*6920*/  P2R R69, PR, RZ, 0x20 ;  /* 0x00000020ff457803 */ /* 0x000fe40000000000 */
[----:B-1----:R-:W-:Y:S04]  /*6930*/  SHF.L.U32 R2, R57, 0x1f, RZ ;  /* 0x0000001f39027819 */ /* 0x002fe800000006ff */
[----:B------:R1:W4:Y:S01]  /*6940*/  SYNCS.PHASECHK.TRANS64.TRYWAIT P0, [R53+URZ+0xa0], R2 ;  /* 0x0000a002350075a7 */ /* 0x00032200080011ff */
[----:B---3--:R-:W-:Y:S01]  /*6950*/  @P6 SEL R67, RZ, 0x1, !P1 ;  /* 0x00000001ff436807 */ /* 0x008fe20004800000 */
[----:B-1----:R-:W-:Y:S06]  /*6960*/  @!P6 BRA `(.L_x_109) ;  /* 0x000000000068e947 */ /* 0x002fec0003800000 */
[----:B------:R-:W-:Y:S01]  /*6970*/  LOP3.LUT P6, RZ, R45, 0x40, RZ, 0xc0, !PT ;  /* 0x000000402dff7812 */ /* 0x000fe200078cc0ff */
[----:B------:R-:W-:Y:S01]  /*6980*/  VIADD R3, R27, 0x200 ;  /* 0x000002001b037836 */ /* 0x000fe20000000000 */
[----:B------:R-:W-:Y:S01]  /*6990*/  ISETP.NE.AND P2, PT, R67, RZ, PT ;  /* 0x000000ff4300720c */ /* 0x000fe20003f45270 */
[----:B------:R-:W-:Y:S01]  /*69a0*/  BSSY B0, `(.L_x_110) ;  /* 0x000000d000007945 */ /* 0x000fe20003800000 */
[----:B------:R-:W-:Y:S01]  /*69b0*/  PLOP3.LUT P1, PT, PT, PT, PT, 0x8, 0x80 ;  /* 0x000000000080781c */ /* 0x000fe20003f2e170 */
[----:B------:R-:W-:Y:S01]  /*69c0*/  @P5 VIADD R4, R27, 0x210 ;  /* 0x000002101b045836 */ /* 0x000fe20000000000 */
[----:B------:R-:W-:Y:S02]  /*69d0*/  @P5 PLOP3.LUT P1, PT, P6, PT, PT, 0x80, 0x8 ;  /* 0x000000000008581c */ /* 0x000fe4000372f070 */
[----:B------:R-:W-:Y:S02]  /*69e0*/  CS2R R38, SRZ ;  /* 0x0000000000267805 */ /* 0x000fe4000001ff00 */
[----:B------:R-:W-:Y:S02]  /*69f0*/  CS2R R36, SRZ ;  /* 0x0000000000247805 */ /* 0x000fe4000001ff00 */
[----:B------:R-:W-:Y:S02]  /*6a00*/  CS2R R30, SRZ ;  /* 0x00000000001e7805 */ /* 0x000fe4000001ff00 */
[----:B------:R-:W-:Y:S05]  /*6a10*/  CS2R R28, SRZ ;  /* 0x00000000001c7805 */ /* 0x000fea000001ff00 */
[----:B------:R-:W-:Y:S01]  /*6a20*/  @P1 VIADD R4, R3, 0xfffffff0 ;  /* 0xfffffff003041836 */ /* 0x000fe20000000000 */
[----:B------:R-:W-:Y:S06]  /*6a30*/  @P2 BRA `(.L_x_111) ;  /* 0x00000000000c2947 */ /* 0x000fec0003800000 */
[----:B------:R-:W-:Y:S04]  /*6a40*/  SHF.L.U32 R3, R68, 0x1f, RZ ;  /* 0x0000001f44037819 */ /* 0x000fe800000006ff */
[----:B------:R-:W1:Y:S02]  /*6a50*/  SYNCS.PHASECHK.TRANS64.TRYWAIT P1, [R0+URZ+0x40], R3 ;  /* 0x00004003000075a7 */ /* 0x000e6400080211ff */
[----:B-1----:R-:W-:Y:S05]  /*6a60*/  @!P1 BRA `(.L_x_112) ;  /* 0x0000002000049947 */ /* 0x002fea0003800000 */
.L_x_111:
[----:B------:R-:W-:Y:S05]  /*6a70*/  BSYNC B0 ;  /* 0x0000000000007941 */ /* 0x000fea0003800000 */
.L_x_110:
[----:B------:R-:W-:Y:S01]  /*6a80*/  UIADD3 UR4, UPT, UPT, UR47, 0x1, URZ ;  /* 0x000000012f047890 */ /* 0x000fe2000fffe0ff */
[----:B------:R-:W-:Y:S03]  /*6a90*/  ISETP.NE.AND P1, PT, R69, RZ, PT ;  /* 0x000000ff4500720c */ /* 0x000fe60003f25270 */
[----:B------:R-:W-:Y:S04]  /*6aa0*/  UISETP.NE.AND UP0, UPT, UR4, 0x3, UPT ;  /* 0x000000030400788c */ /* 0x000fe8000bf05270 */
[----:B------:R-:W-:Y:S02]  /*6ab0*/  USEL UR5, URZ, 0x1, UP0 ;  /* 0x00000001ff057887 */ /* 0x000fe40008000000 */
[----:B------:R-:W-:Y:S04]  /*6ac0*/  USEL UR4, UR4, URZ, UP0 ;  /* 0x000000ff04047287 */ /* 0x000fe80008000000 */
[----:B------:R3:W1:Y:S01]  /*6ad0*/  @P1 LDS.128 R36, [R4] ;  /* 0x0000000004241984 */ /* 0x0006620000000c00 */
[----:B------:R-:W-:Y:S01]  /*6ae0*/  LOP3.LUT R68, R68, UR5, RZ, 0x3c, !PT ;  /* 0x0000000544447c12 */ /* 0x000fe2000f8e3cff */
[----:B------:R-:W-:Y:S02]  /*6af0*/  IMAD.U32 R65, RZ, RZ, UR4 ;  /* 0x00000004ff417e24 */ /* 0x000fe4000f8e00ff */
[----:B------:R3:W1:Y:S04]  /*6b00*/  @P1 LDS.128 R28, [R27+0x200] ;  /* 0x000200001b1c1984 */ /* 0x0006680000000c00 */
.L_x_109:
[----:B------:R-:W-:Y:S05]  /*6b10*/  BSYNC B1 ;  /* 0x0000000000017941 */ /* 0x000fea0003800000 */
.L_x_108:
[----:B-1----:R-:W-:Y:S04]  /*6b20*/  SHF.R.U32.HI R0, RZ, 0x15, R25 ;  /* 0x00000015ff007819 */ /* 0x002fe80000011619 */
[----:B------:R-:W-:Y:S01]  /*6b30*/  LOP3.LUT P1, RZ, R0, 0x3, R47, 0x48, !PT ;  /* 0x0000000300ff7812 */ /* 0x000fe2000782482f */
[----:B------:R-:W-:Y:S01]  /*6b40*/  @!UPT UIADD3 URZ, UPT, UPT, URZ, URZ, URZ ;  /* 0x000000fffffff290 */ /* 0x000fe2000fffe0ff */
[----:B----4-:R-:W-:Y:S11]  /*6b50*/  @P0 BRA `(.L_x_113) ;  /* 0x0000000000080947 */ /* 0x010ff60003800000 */
[----:B------:R-:W1:Y:S02]  /*6b60*/  SYNCS.PHASECHK.TRANS64.TRYWAIT P0, [R53+URZ+0xa0], R2 ;  /* 0x0000a002350075a7 */ /* 0x000e6400080011ff */
[----:B-1----:R-:W-:Y:S05]  /*6b70*/  @!P0 BRA `(.L_x_114) ;  /* 0x0000001c00d48947 */ /* 0x002fea0003800000 */
.L_x_113:
[----:B------:R-:W-:Y:S05]  /*6b80*/  @!P1 BRA `(.L_x_115) ;  /* 0x0000000000409947 */ /* 0x000fea0003800000 */
[----:B------:R-:W4:Y:S01]  /*6b90*/  LDCU.64 UR8, c[0x4][0x70] ;  /* 0x01000e00ff0877ac */ /* 0x000f220008000a00 */
[----:B------:R-:W-:Y:S01]  /*6ba0*/  MOV R3, 0x0 ;  /* 0x0000000000037802 */ /* 0x000fe20000000f00 */
[----:B------:R-:W-:Y:S02]  /*6bb0*/  HFMA2 R12, -RZ, RZ, 0, 5.9604644775390625e-08 ;  /* 0x00000001ff0c7431 */ /* 0x000fe400000001ff */
[----:B------:R-:W-:Y:S02]  /*6bc0*/  IMAD.MOV.U32 R8, RZ, RZ, 0x192 ;  /* 0x00000192ff087424 */ /* 0x000fe400078e00ff */
[----:B------:R-:W-:Y:S01]  /*6bd0*/  IMAD.MOV.U32 R13, RZ, RZ, RZ ;  /* 0x000000ffff0d7224 */ /* 0x000fe200078e00ff */
[----:B------:R-:W5:Y:S01]  /*6be0*/  LDCU.64 UR6, c[0x4][0x78] ;  /* 0x01000f00ff0677ac */ /* 0x000f620008000a00 */
[----:B-1----:R-:W1:Y:S01]  /*6bf0*/  LDC.64 R2, c[0x4][R3] ;  /* 0x0100000003027b82 */ /* 0x002e620000000a00 */
[----:B------:R-:W2:Y:S01]  /*6c00*/  LDCU.64 UR4, c[0x4][0x10] ;  /* 0x01000200ff0477ac */ /* 0x000ea20008000a00 */
[----:B----4-:R-:W-:Y:S01]  /*6c10*/  MOV R5, UR9 ;  /* 0x0000000900057c02 */ /* 0x010fe20008000f00 */
[----:B---3--:R-:W-:Y:S01]  /*6c20*/  IMAD.U32 R4, RZ, RZ, UR8 ;  /* 0x00000008ff047e24 */ /* 0x008fe2000f8e00ff */
[----:B-----5:R-:W-:Y:S01]  /*6c30*/  MOV R7, UR7 ;  /* 0x0000000700077c02 */ /* 0x020fe20008000f00 */
[----:B------:R-:W-:Y:S01]  /*6c40*/  IMAD.U32 R6, RZ, RZ, UR6 ;  /* 0x00000006ff067e24 */ /* 0x000fe2000f8e00ff */
[----:B--2---:R-:W-:Y:S01]  /*6c50*/  MOV R11, UR5 ;  /* 0x00000005000b7c02 */ /* 0x004fe20008000f00 */
[----:B------:R-:W-:Y:S02]  /*6c60*/  IMAD.U32 R10, RZ, RZ, UR4 ;  /* 0x00000004ff0a7e24 */ /* 0x000fe4000f8e00ff */
[----:B------:R-:W-:Y:S07]  /*6c70*/  LEPC R20, `(.L_x_115) ;  /* 0x000000001014794e */ /* 0x000fee0000000000 */
[----:B-1----:R-:W-:Y:S05]  /*6c80*/  CALL.ABS.NOINC R2 ;  /* 0x0000000002007343 */ /* 0x002fea0003c00000 */
.L_x_115:
[----:B------:R-:W-:Y:S05]  /*6c90*/  WARPSYNC.ALL ;  /* 0x0000000000007948 */ /* 0x000fea0003800000 */
[----:B------:R-:W-:Y:S01]  /*6ca0*/  R2UR UR4, R25 ;  /* 0x00000000190472ca */ /* 0x000fe200000e0000 */
[--C-:B------:R-:W-:Y:S01]  /*6cb0*/  HADD2.F32 R3, -RZ, R28.reuse.H0_H0 ;  /* 0x2000001cff037230 */ /* 0x100fe20000004100 */
[----:B------:R-:W-:Y:S01]  /*6cc0*/  MOV R63, 0x10 ;  /* 0x00000010003f7802 */ /* 0x000fe20000000f00 */
[--C-:B------:R-:W-:Y:S01]  /*6cd0*/  HADD2.F32 R20, -RZ, R29.reuse.H0_H0 ;  /* 0x2000001dff147230 */ /* 0x100fe20000004100 */
[----:B------:R-:W-:Y:S01]  /*6ce0*/  LOP3.LUT P6, RZ, R45, 0x40, RZ, 0xc0, !PT ;  /* 0x000000402dff7812 */ /* 0x000fe200078cc0ff */
[----:B------:R-:W-:Y:S01]  /*6cf0*/  HADD2.F32 R21, -RZ, R29.H1_H1 ;  /* 0x3000001dff157230 */ /* 0x000fe20000004100 */
[----:B------:R-:W-:Y:S01]  /*6d00*/  ISETP.NE.AND P0, PT, R58, RZ, PT ;  /* 0x000000ff3a00720c */ /* 0x000fe20003f05270 */
[----:B------:R-:W-:Y:S01]  /*6d10*/  BSSY.RECONVERGENT B0, `(.L_x_116) ;  /* 0x0000051000007945 */ /* 0x000fe20003800200 */
[----:B------:R-:W-:Y:S05]  /*6d20*/  SEL R63, R63, 0xfffffff0, !P6 ;  /* 0xfffffff03f3f7807 */ /* 0x000fea0007000000 */
[----:B---3--:R-:W2:Y:S02]  /*6d30*/  LDTM.x16 R4, tmem[UR4] ;  /* 0x00000004000479ee */ /* 0x008ea40008240000 */
[C---:B--2---:R-:W-:Y:S01]  /*6d40*/  FMUL R0, R24.reuse, R4 ;  /* 0x0000000418007220 */ /* 0x044fe20000400000 */
[----:B------:R-:W-:Y:S02]  /*6d50*/  HADD2.F32 R4, -RZ, R28.H1_H1 ;  /* 0x3000001cff047230 */ /* 0x000fe40000004100 */
[C---:B-1----:R-:W-:Y:S01]  /*6d60*/  FMUL R2, R24.reuse, R5 ;  /* 0x0000000518027220 */ /* 0x042fe20000400000 */
[----:B------:R-:W-:Y:S01]  /*6d70*/  FMUL R7, R24, R7 ;  /* 0x0000000718077220 */ /* 0x000fe20000400000 */
[----:B------:R-:W-:Y:S01]  /*6d80*/  FFMA R0, R26, R3, R0 ;  /* 0x000000031a007223 */ /* 0x000fe20000000000 */
[----:B------:R-:W-:Y:S01]  /*6d90*/  FMUL R3, R24, R6 ;  /* 0x0000000618037220 */ /* 0x000fe20000400000 */
[----:B------:R-:W-:Y:S01]  /*6da0*/  FFMA R2, R26, R4, R2 ;  /* 0x000000041a027223 */ /* 0x000fe20000000002 */
[C---:B------:R-:W-:Y:S01]  /*6db0*/  FMUL R4, R24.reuse, R8 ;  /* 0x0000000818047220 */ /* 0x040fe20000400000 */
[C---:B------:R-:W-:Y:S01]  /*6dc0*/  FMUL R8, R24.reuse, R12 ;  /* 0x0000000c18087220 */ /* 0x040fe20000400000 */
[----:B------:R-:W-:Y:S01]  /*6dd0*/  FMUL R12, R24, R16 ;  /* 0x00000010180c7220 */ /* 0x000fe20000400000 */
[--C-:B------:R-:W-:Y:S01]  /*6de0*/  HADD2.F32 R16, -RZ, R30.reuse.H0_H0 ;  /* 0x2000001eff107230 */ /* 0x100fe20000004100 */
[----:B------:R-:W-:Y:S01]  /*6df0*/  F2FP.F16.F32.PACK_AB R32, R2, R0 ;  /* 0x000000000220723e */ /* 0x000fe200000000ff */
[----:B------:R-:W-:Y:S02]  /*6e00*/  HADD2.F32 R0, -RZ, R30.H1_H1 ;  /* 0x3000001eff007230 */ /* 0x000fe40000004100 */
[----:B------:R-:W-:Y:S01]  /*6e10*/  FMUL R5, R24, R9 ;  /* 0x0000000918057220 */ /* 0x000fe20000400000 */
[C---:B------:R-:W-:Y:S01]  /*6e20*/  FFMA R3, R26.reuse, R20, R3 ;  /* 0x000000141a037223 */ /* 0x040fe20000000003 */
[C---:B------:R-:W-:Y:S01]  /*6e30*/  FFMA R7, R26.reuse, R21, R7 ;  /* 0x000000151a077223 */ /* 0x040fe20000000007 */
[--C-:B------:R-:W-:Y:S02]  /*6e40*/  HADD2.F32 R2, -RZ, R31.reuse.H0_H0 ;  /* 0x2000001fff027230 */ /* 0x100fe40000004100 */
[----:B------:R-:W-:Y:S01]  /*6e50*/  FFMA R4, R26, R16, R4 ;  /* 0x000000101a047223 */ /* 0x000fe20000000004 */
[----:B------:R-:W-:Y:S01]  /*6e60*/  FMUL R6, R24, R10 ;  /* 0x0000000a18067220 */ /* 0x000fe20000400000 */
[----:B------:R-:W-:Y:S01]  /*6e70*/  FFMA R5, R26, R0, R5 ;  /* 0x000000001a057223 */ /* 0x000fe20000000005 */
[----:B------:R-:W-:Y:S02]  /*6e80*/  HADD2.F32 R16, -RZ, R31.H1_H1 ;  /* 0x3000001fff107230 */ /* 0x000fe40000004100 */
[----:B------:R-:W-:Y:S01]  /*6e90*/  FMUL R11, R24, R11 ;  /* 0x0000000b180b7220 */ /* 0x000fe20000400000 */
[--C-:B------:R-:W-:Y:S02]  /*6ea0*/  HADD2.F32 R0, -RZ, R36.reuse.H0_H0 ;  /* 0x20000024ff007230 */ /* 0x100fe40000004100 */
[C---:B------:R-:W-:Y:S01]  /*6eb0*/  FFMA R6, R26.reuse, R2, R6 ;  /* 0x000000021a067223 */ /* 0x040fe20000000006 */
[----:B------:R-:W-:Y:S01]  /*6ec0*/  F2FP.F16.F32.PACK_AB R33, R7, R3 ;  /* 0x000000030721723e */ /* 0x000fe200000000ff */
[----:B------:R-:W-:Y:S02]  /*6ed0*/  HADD2.F32 R2, -RZ, R36.H1_H1 ;  /* 0x30000024ff027230 */ /* 0x000fe40000004100 */
[----:B------:R-:W-:Y:S01]  /*6ee0*/  FFMA R11, R26, R16, R11 ;  /* 0x000000101a0b7223 */ /* 0x000fe2000000000b */
[----:B------:R-:W-:Y:S01]  /*6ef0*/  FMUL R9, R24, R13 ;  /* 0x0000000d18097220 */ /* 0x000fe20000400000 */
[--C-:B------:R-:W-:Y:S02]  /*6f00*/  HADD2.F32 R3, -RZ, R37.reuse.H0_H0 ;  /* 0x20000025ff037230 */ /* 0x100fe40000004100 */
[----:B------:R-:W-:Y:S01]  /*6f10*/  FFMA R8, R26, R0, R8 ;  /* 0x000000001a087223 */ /* 0x000fe20000000008 */
[C---:B------:R-:W-:Y:S01]  /*6f20*/  FMUL R10, R24.reuse, R14 ;  /* 0x0000000e180a7220 */ /* 0x040fe20000400000 */
[----:B------:R-:W-:Y:S02]  /*6f30*/  HADD2.F32 R0, -RZ, R37.H1_H1 ;  /* 0x30000025ff007230 */ /* 0x000fe40000004100 */
[----:B------:R-:W-:Y:S01]  /*6f40*/  FMUL R15, R24, R15 ;  /* 0x0000000f180f7220 */ /* 0x000fe20000400000 */
[C---:B------:R-:W-:Y:S01]  /*6f50*/  FFMA R9, R26.reuse, R2, R9 ;  /* 0x000000021a097223 */ /* 0x040fe20000000009 */
[C---:B------:R-:W-:Y:S01]  /*6f60*/  FFMA R10, R26.reuse, R3, R10 ;  /* 0x000000031a0a7223 */ /* 0x040fe2000000000a */
[--C-:B------:R-:W-:Y:S01]  /*6f70*/  HADD2.F32 R2, -RZ, R38.reuse.H0_H0 ;  /* 0x20000026ff027230 */ /* 0x100fe20000004100 */
[----:B------:R-:W-:Y:S01]  /*6f80*/  F2FP.F16.F32.PACK_AB R34, R5, R4 ;  /* 0x000000040522723e */ /* 0x000fe200000000ff */
[----:B------:R-:W-:Y:S02]  /*6f90*/  HADD2.F32 R3, -RZ, R38.H1_H1 ;  /* 0x30000026ff037230 */ /* 0x000fe40000004100 */
[----:B------:R-:W-:Y:S01]  /*6fa0*/  FFMA R15, R26, R0, R15 ;  /* 0x000000001a0f7223 */ /* 0x000fe2000000000f */
[C---:B------:R-:W-:Y:S01]  /*6fb0*/  FMUL R13, R24.reuse, R17 ;  /* 0x00000011180d7220 */ /* 0x040fe20000400000 */
[--C-:B------:R-:W-:Y:S02]  /*6fc0*/  HADD2.F32 R4, -RZ, R39.reuse.H0_H0 ;  /* 0x20000027ff047230 */ /* 0x100fe40000004100 */
[C---:B------:R-:W-:Y:S01]  /*6fd0*/  FMUL R14, R24.reuse, R18 ;  /* 0x00000012180e7220 */ /* 0x040fe20000400000 */
[----:B------:R-:W-:Y:S02]  /*6fe0*/  HADD2.F32 R0, -RZ, R39.H1_H1 ;  /* 0x30000027ff007230 */ /* 0x000fe40000004100 */
[----:B------:R-:W-:Y:S01]  /*6ff0*/  FMUL R19, R24, R19 ;  /* 0x0000001318137220 */ /* 0x000fe20000400000 */
[----:B------:R-:W-:Y:S01]  /*7000*/  F2FP.F16.F32.PACK_AB R35, R11, R6 ;  /* 0x000000060b23723e */ /* 0x000fe200000000ff */
[C---:B------:R-:W-:Y:S01]  /*7010*/  FFMA R12, R26.reuse, R2, R12 ;  /* 0x000000021a0c7223 */ /* 0x040fe2000000000c */
[C---:B------:R-:W-:Y:S01]  /*7020*/  FFMA R13, R26.reuse, R3, R13 ;  /* 0x000000031a0d7223 */ /* 0x040fe2000000000d */
[C---:B------:R-:W-:Y:S01]  /*7030*/  FFMA R14, R26.reuse, R4, R14 ;  /* 0x000000041a0e7223 */ /* 0x040fe2000000000e */
[----:B------:R-:W-:Y:S01]  /*7040*/  FFMA R19, R26, R0, R19 ;  /* 0x000000001a137223 */ /* 0x000fe20000000013 */
[----:B------:R1:W-:Y:S01]  /*7050*/  STS.128 [R27+0x200], R32 ;  /* 0x000200201b007388 */ /* 0x0003e20000000c00 */
[----:B------:R-:W-:Y:S02]  /*7060*/  F2FP.F16.F32.PACK_AB R8, R9, R8 ;  /* 0x000000080908723e */ /* 0x000fe400000000ff */
[----:B------:R-:W-:Y:S02]  /*7070*/  F2FP.F16.F32.PACK_AB R9, R15, R10 ;  /* 0x0000000a0f09723e */ /* 0x000fe400000000ff */
[----:B------:R-:W-:Y:S02]  /*7080*/  F2FP.F16.F32.PACK_AB R10, R13, R12 ;  /* 0x0000000c0d0a723e */ /* 0x000fe400000000ff */
[----:B------:R-:W-:Y:S02]  /*7090*/  F2FP.F16.F32.PACK_AB R11, R19, R14 ;  /* 0x0000000e130b723e */ /* 0x000fe400000000ff */
[----:B------:R-:W-:Y:S05]  /*70a0*/  IADD3 R0, PT, PT, R27, R63, RZ ;  /* 0x0000003f1b007210 */ /* 0x000fea0007ffe0ff */
[----:B------:R1:W-:Y:S01]  /*70b0*/  STS.128 [R0+0x200], R8 ;  /* 0x0002000800007388 */ /* 0x0003e20000000c00 */
[----:B------:R-:W-:Y:S01]  /*70c0*/  @!PT LDS RZ, [RZ] ;  /* 0x00000000fffff984 */ /* 0x000fe20000000800 */
[----:B------:R-:W-:Y:S01]  /*70d0*/  @!PT LDS RZ, [RZ] ;  /* 0x00000000fffff984 */ /* 0x000fe20000000800 */
[----:B------:R-:W-:Y:S01]  /*70e0*/  @!PT LDS RZ, [RZ] ;  /* 0x00000000fffff984 */ /* 0x000fe20000000800 */
[----:B------:R-:W-:Y:S01]  /*70f0*/  @!PT LDS RZ, [RZ] ;  /* 0x00000000fffff984 */ /* 0x000fe20000000800 */
[----:B------:R2:W-:Y:S07]  /*7100*/  MEMBAR.ALL.CTA ;  /* 0x0000000000007992 */ /* 0x0005ee0000008000 */
[----:B--2---:R-:W2:Y:S02]  /*7110*/  FENCE.VIEW.ASYNC.S ;  /* 0x00000000000073c6 */ /* 0x004ea40000000000 */
[----:B--2---:R-:W-:Y:S06]  /*7120*/  BAR.SYNC.DEFER_BLOCKING 0x1, 0x80 ;  /* 0x0042000000007b1d */ /* 0x004fec0000010000 */
[----:B------:R-:W-:Y:S05]  /*7130*/  @P0 BRA `(.L_x_117) ;  /* 0x0000000000380947 */ /* 0x000fea0003800000 */
[----:B------:R-:W2:Y:S01]  /*7140*/  LDCU.64 UR6, c[0x0][0x348] ;  /* 0x00006900ff0677ac */ /* 0x000ea20008000a00 */
[----:B------:R-:W-:Y:S01]  /*7150*/  R2UR UR5, R64 ;  /* 0x00000000400572ca */ /* 0x000fe200000e0000 */
[----:B------:R-:W-:Y:S01]  /*7160*/  UMOV UR51, UR36 ;  /* 0x0000002400337c82 */ /* 0x000fe20008000000 */
[----:B------:R-:W-:Y:S01]  /*7170*/  UIADD3 UR9, UPT, UPT, UR49, 0x20, URZ ;  /* 0x0000002031097890 */ /* 0x000fe2000fffe0ff */
[----:B------:R-:W-:Y:S01]  /*7180*/  UMOV UR10, UR50 ;  /* 0x00000032000a7c82 */ /* 0x000fe20008000000 */
[----:B------:R-:W-:Y:S09]  /*7190*/  UMOV UR11, UR36 ;  /* 0x00000024000b7c82 */ /* 0x000ff20008000000 */
[----:B------:R-:W-:Y:S02]  /*71a0*/  UIADD3 UR5, UPT, UPT, UR45, UR5, URZ ;  /* 0x000000052d057290 */ /* 0x000fe4000fffe0ff */
[----:B--2---:R-:W-:Y:S02]  /*71b0*/  UIADD3 UR4, UP0, UPT, UR6, 0x680, URZ ;  /* 0x0000068006047890 */ /* 0x004fe4000ff1e0ff */
[----:B------:R-:W-:Y:S02]  /*71c0*/  UIADD3 UR48, UPT, UPT, UR5, 0x200, URZ ;  /* 0x0000020005307890 */ /* 0x000fe4000fffe0ff */
[----:B------:R-:W-:Y:S02]  /*71d0*/  UIADD3 UR8, UPT, UPT, UR5, 0xa00, URZ ;  /* 0x00000a0005087890 */ /* 0x000fe4000fffe0ff */
[----:B------:R-:W-:Y:S09]  /*71e0*/  UIADD3.X UR5, UPT, UPT, URZ, UR7, URZ, UP0, !UPT ;  /* 0x00000007ff057290 */ /* 0x000ff200087fe4ff */
[----:B------:R2:W-:Y:S01]  /*71f0*/  UTMASTG.3D [UR48], [UR4] ;  /* 0x00000030040073b5 */ /* 0x0005e20008010000 */
[----:B------:R2:W-:Y:S02]  /*7200*/  UTMASTG.3D [UR8], [UR4] ;  /* 0x00000008040073b5 */ /* 0x0005e40008010000 */
[----:B--2---:R0:W-:Y:S02]  /*7210*/  UTMACMDFLUSH ;  /* 0x00000000000079b7 */ /* 0x0041e40000000000 */
.L_x_117:
[----:B------:R-:W-:Y:S05]  /*7220*/  BSYNC.RECONVERGENT B0 ;  /* 0x0000000000007941 */ /* 0x000fea0003800200 */
.L_x_116:
[----:B------:R-:W-:Y:S01]  /*7230*/  UIADD3 UR46, UPT, UPT, UR47, 0x1, URZ ;  /* 0x000000012f2e7890 */ /* 0x000fe2000fffe0ff */
[----:B------:R-:W-:Y:S03]  /*7240*/  BSSY.RECONVERGENT B0, `(.L_x_118) ;  /* 0x0000005000007945 */ /* 0x000fe60003800200 */
[----:B------:R-:W-:Y:S04]  /*7250*/  UISETP.NE.AND UP0, UPT, UR46, 0x3, UPT ;  /* 0x000000032e00788c */ /* 0x000fe8000bf05270 */
[----:B------:R-:W-:Y:S01]  /*7260*/  USEL UR44, UR46, URZ, UP0 ;  /* 0x000000ff2e2c7287 */ /* 0x000fe20008000000 */
[----:B------:R-:W-:Y:S11]  /*7270*/  @P0 BRA `(.L_x_119) ;  /* 0x0000000000040947 */ /* 0x000ff60003800000 */
[----:B------:R-:W-:Y:S04]  /*7280*/  DEPBAR.LE SB0, 0x1 ;  /* 0x000080400000791a */ /* 0x000fe80000000000 */
.L_x_119:
[----:B------:R-:W-:Y:S05]  /*7290*/  BSYNC.RECONVERGENT B0 ;  /* 0x0000000000007941 */ /* 0x000fea0003800200 */
.L_x_118:
[----:B------:R-:W-:Y:S01]  /*72a0*/  BAR.SYNC.DEFER_BLOCKING 0x1, 0x80 ;  /* 0x0042000000007b1d */ /* 0x000fe20000010000 */
[----:B------:R-:W-:Y:S01]  /*72b0*/  ISETP.NE.AND P1, PT, R62, RZ, PT ;  /* 0x000000ff3e00720c */ /* 0x000fe20003f25270 */
[----:B------:R-:W-:Y:S01]  /*72c0*/  UISETP.NE.AND UP0, UPT, UR53, URZ, UPT ;  /* 0x000000ff3500728c */ /* 0x000fe2000bf05270 */
[----:B------:R-:W-:Y:S11]  /*72d0*/  LEA R2, R65, UR45, 0x3 ;  /* 0x0000002d41027c11 */ /* 0x000ff6000f8e18ff */
[----:B------:R-:W-:Y:S01]  /*72e0*/  @P1 SHF.L.U32 R3, R68, 0x1f, RZ ;  /* 0x0000001f44031819 */ /* 0x000fe200000006ff */
[----:B------:R-:W-:Y:S06]  /*72f0*/  BRA.U !UP0, `(.L_x_120) ;  /* 0x0000000108247547 */ /* 0x000fec000b800000 */
[----:B------:R-:W-:Y:S01]  /*7300*/  IMAD.U32 R4, RZ, RZ, UR52 ;  /* 0x00000034ff047e24 */ /* 0x000fe2000f8e00ff */
[----:B-1----:R-:W-:Y:S01]  /*7310*/  MOV R0, UR55 ;  /* 0x0000003700007c02 */ /* 0x002fe20008000f00 */
[----:B------:R-:W-:Y:S03]  /*7320*/  UIADD3 UR4, UPT, UPT, UR52, 0x1, URZ ;  /* 0x0000000134047890 */ /* 0x000fe6000fffe0ff */
[----:B------:R-:W-:Y:S01]  /*7330*/  @P1 LEA R4, R4, UR45, 0x3 ;  /* 0x0000002d04041c11 */ /* 0x000fe2000f8e18ff */
[----:B------:R-:W-:Y:S04]  /*7340*/  UISETP.NE.AND UP0, UPT, UR4, 0x3, UPT ;  /* 0x000000030400788c */ /* 0x000fe8000bf05270 */
[----:B------:R-:W-:Y:S01]  /*7350*/  @P1 VIADD R4, R4, 0x58 ;  /* 0x0000005804041836 */ /* 0x000fe20000000000 */
[----:B------:R-:W-:Y:S04]  /*7360*/  USEL UR52, UR4, URZ, UP0 ;  /* 0x000000ff04347287 */ /* 0x000fe80008000000 */
[----:B------:R-:W-:Y:S04]  /*7370*/  @P1 PRMT R0, R0, 0x654, R4 ;  /* 0x0000065400001816 */ /* 0x000fe80000000004 */
[----:B------:R2:W-:Y:S04]  /*7380*/  @P1 SYNCS.ARRIVE.TRANS64.RED.A1T0 RZ, [R0+URZ], RZ ;  /* 0x000000ff00ff19a7 */ /* 0x0005e800081004ff */
.L_x_120:
[----:B------:R-:W3:Y:S01]  /*7390*/  @P1 SYNCS.PHASECHK.TRANS64.TRYWAIT P0, [R2+URZ+0x40], R3 ;  /* 0x00004003020015a7 */ /* 0x000ee200080011ff */
[----:B------:R-:W-:Y:S01]  /*73a0*/  BSSY B1, `(.L_x_121) ;  /* 0x0000012000017945 */ /* 0x000fe20003800000 */
[----:B---3--:R-:W-:Y:S03]  /*73b0*/  @P1 SEL R67, RZ, 0x1, !P0 ;  /* 0x00000001ff431807 */ /* 0x008fe60004000000 */
[----:B------:R-:W-:Y:S05]  /*73c0*/  @!P1 BRA `(.L_x_122) ;  /* 0x00000000003c9947 */ /* 0x000fea0003800000 */
[----:B------:R-:W-:Y:S01]  /*73d0*/  ISETP.NE.AND P1, PT, R69, RZ, PT ;  /* 0x000000ff4500720c */ /* 0x000fe20003f25270 */
[----:B------:R-:W-:Y:S01]  /*73e0*/  BSSY B0, `(.L_x_123) ;  /* 0x0000009000007945 */ /* 0x000fe20003800000 */
[----:B------:R-:W-:Y:S11]  /*73f0*/  ISETP.NE.AND P0, PT, R67, RZ, PT ;  /* 0x000000ff4300720c */ /* 0x000ff60003f05270 */
[----:B------:R-:W-:Y:S05]  /*7400*/  @P1 IMAD R65, R65, 0x1000, R66 ;  /* 0x0000100041411824 */ /* 0x000fea00078e0242 */
[----:B-12---:R-:W-:Y:S05]  /*7410*/  @P1 IADD3 R0, PT, PT, R65, UR45, RZ ;  /* 0x0000002d41001c10 */ /* 0x006fea000fffe0ff */
[----:B------:R-:W-:Y:S01]  /*7420*/  @P1 IMAD.IADD R0, R63, 0x1, R0 ;  /* 0x000000013f001824 */ /* 0x000fe200078e0200 */
[----:B------:R-:W-:Y:S06]  /*7430*/  @P0 BRA `(.L_x_124) ;  /* 0x00000000000c0947 */ /* 0x000fec0003800000 */
[----:B------:R-:W-:Y:S04]  /*7440*/  SHF.L.U32 R68, R68, 0x1f, RZ ;  /* 0x0000001f44447819 */ /* 0x000fe800000006ff */
[----:B------:R-:W1:Y:S02]  /*7450*/  SYNCS.PHASECHK.TRANS64.TRYWAIT P0, [R2+URZ+0x40], R68 ;  /* 0x00004044020075a7 */ /* 0x000e6400080011ff */
[----:B-1----:R-:W-:Y:S05]  /*7460*/  @!P0 BRA `(.L_x_125) ;  /* 0x0000001400ac8947 */ /* 0x002fea0003800000 */
.L_x_124:
[----:B------:R-:W-:Y:S05]  /*7470*/  BSYNC B0 ;  /* 0x0000000000007941 */ /* 0x000fea0003800000 */
.L_x_123:
[----:B------:R-:W-:Y:S11]  /*7480*/  ISETP.NE.AND P0, PT, R69, RZ, PT ;  /* 0x000000ff4500720c */ /* 0x000ff60003f05270 */
[----:B------:R-:W-:Y:S02]  /*7490*/  @!UPT UIADD3 URZ, UPT, UPT, URZ, URZ, URZ ;  /* 0x000000fffffff290 */ /* 0x000fe4000fffe0ff */
[----:B------:R3:W4:Y:S04]  /*74a0*/  @P0 LDS.128 R28, [R65+UR45+0x200] ;  /* 0x0002002d411c0984 */ /* 0x0007280008000c00 */
[----:B------:R3:W2:Y:S02]  /*74b0*/  @P0 LDS.128 R36, [R0+0x200] ;  /* 0x0002000000240984 */ /* 0x0006a40000000c00 */
.L_x_122:
[----:B------:R-:W-:Y:S05]  /*74c0*/  BSYNC B1 ;  /* 0x0000000000017941 */ /* 0x000fea0003800000 */
.L_x_121:
[----:B-123--:R-:W-:Y:S05]  /*74d0*/  VIADD R0, R25, 0x10 ;  /* 0x0000001019007836 */ /* 0x00efea0000000000 */
[----:B------:R-:W-:Y:S04]  /*74e0*/  SHF.R.U32.HI R0, RZ, 0x15, R0 ;  /* 0x00000015ff007819 */ /* 0x000fe80000011600 */
[----:B------:R-:W-:Y:S11]  /*74f0*/  LOP3.LUT P0, RZ, R0, 0x3, R47, 0x48, !PT ;  /* 0x0000000300ff7812 */ /* 0x000ff6000780482f */
[----:B------:R-:W-:Y:S02]  /*7500*/  @!UPT UIADD3 URZ, UPT, UPT, URZ, URZ, URZ ;  /* 0x000000fffffff290 */ /* 0x000fe4000fffe0ff */
[----:B------:R-:W-:Y:S05]  /*7510*/  @!P0 BRA `(.L_x_126) ;  /* 0x0000000000408947 */ /* 0x000fea0003800000 */
[----:B------:R-:W1:Y:S01]  /*7520*/  LDCU.64 UR8, c[0x4][0x70] ;  /* 0x01000e00ff0877ac */ /* 0x000e620008000a00 */
[----:B------:R-:W-:Y:S01]  /*7530*/  MOV R3, 0x0 ;  /* 0x0000000000037802 */ /* 0x000fe20000000f00 */
[----:B------:R-:W-:Y:S02]  /*7540*/  HFMA2 R12, -RZ, RZ, 0, 5.9604644775390625e-08 ;  /* 0x00000001ff0c7431 */ /* 0x000fe400000001ff */
[----:B------:R-:W-:Y:S02]  /*7550*/  IMAD.MOV.U32 R8, RZ, RZ, 0x192 ;  /* 0x00000192ff087424 */ /* 0x000fe400078e00ff */
[----:B------:R-:W-:Y:S01]  /*7560*/  IMAD.MOV.U32 R13, RZ, RZ, RZ ;  /* 0x000000ffff0d7224 */ /* 0x000fe200078e00ff */
[----:B------:R-:W2:Y:S01]  /*7570*/  LDCU.64 UR6, c[0x4][0x78] ;  /* 0x01000f00ff0677ac */ /* 0x000ea20008000a00 */
[----:B------:R-:W3:Y:S01]  /*7580*/  LDC.64 R2, c[0x4][R3] ;  /* 0x0100000003027b82 */ /* 0x000ee20000000a00 */
[----:B------:R-:W5:Y:S01]  /*7590*/  LDCU.64 UR4, c[0x4][0x10] ;  /* 0x01000200ff0477ac */ /* 0x000f620008000a00 */
[----:B-1----:R-:W-:Y:S01]  /*75a0*/  MOV R5, UR9 ;  /* 0x0000000900057c02 */ /* 0x002fe20008000f00 */
[----:B------:R-:W-:Y:S01]  /*75b0*/  IMAD.U32 R4, RZ, RZ, UR8 ;  /* 0x00000008ff047e24 */ /* 0x000fe2000f8e00ff */
[----:B--2---:R-:W-:Y:S01]  /*75c0*/  MOV R7, UR7 ;  /* 0x0000000700077c02 */ /* 0x004fe20008000f00 */
[----:B------:R-:W-:Y:S01]  /*75d0*/  IMAD.U32 R6, RZ, RZ, UR6 ;  /* 0x00000006ff067e24 */ /* 0x000fe2000f8e00ff */
[----:B-----5:R-:W-:Y:S01]  /*75e0*/  MOV R11, UR5 ;  /* 0x00000005000b7c02 */ /* 0x020fe20008000f00 */
[----:B------:R-:W-:Y:S02]  /*75f0*/  IMAD.U32 R10, RZ, RZ, UR4 ;  /* 0x00000004ff0a7e24 */ /* 0x000fe4000f8e00ff */
[----:B------:R-:W-:Y:S07]  /*7600*/  LEPC R20, `(.L_x_126) ;  /* 0x000000001014794e */ /* 0x000fee0000000000 */
[----:B---34-:R-:W-:Y:S05]  /*7610*/  CALL.ABS.NOINC R2 ;  /* 0x0000000002007343 */ /* 0x018fea0003c00000 */
.L_x_126:
[----:B------:R-:W-:Y:S01]  /*7620*/  ISETP.NE.AND P0, PT, R58, RZ, PT ;  /* 0x000000ff3a00720c */ /* 0x000fe20003f05270 */
[----:B------:R-:W-:Y:S05]  /*7630*/  WARPSYNC.ALL ;  /* 0x0000000000007948 */ /* 0x000fea0003800000 */
[----:B------:R-:W-:Y:S01]  /*7640*/  R2UR UR4, R25 ;  /* 0x00000000190472ca */ /* 0x000fe200000e0000 */
[--C-:B----4-:R-:W-:Y:S01]  /*7650*/  HADD2.F32 R0, -RZ, R28.reuse.H0_H0 ;  /* 0x2000001cff007230 */ /* 0x110fe20000004100 */
[----:B------:R-:W-:Y:S01]  /*7660*/  IADD3 R53, PT, PT, R53, 0xc0, RZ ;  /* 0x000000c035357810 */ /* 0x000fe20007ffe0ff */
[----:B------:R-:W-:Y:S01]  /*7670*/  HADD2.F32 R2, -RZ, R28.H1_H1 ;  /* 0x3000001cff027230 */ /* 0x000fe20000004100 */
[----:B------:R-:W-:Y:S01]  /*7680*/  BSSY.RECONVERGENT B0, `(.L_x_127) ;  /* 0x0000058000007945 */ /* 0x000fe20003800200 */
[--C-:B------:R-:W-:Y:S01]  /*7690*/  HADD2.F32 R20, -RZ, R29.reuse.H0_H0 ;  /* 0x2000001dff147230 */ /* 0x100fe20000004100 */
[----:B------:R-:W-:Y:S01]  /*76a0*/  LOP3.LUT R53, R53, 0xfefffff8, RZ, 0xc0, !PT ;  /* 0xfefffff835357812 */ /* 0x000fe200078ec0ff */
[----:B------:R-:W-:Y:S02]  /*76b0*/  HADD2.F32 R21, -RZ, R29.H1_H1 ;  /* 0x3000001dff157230 */ /* 0x000fe40000004100 */
[--C-:B------:R-:W-:Y:S02]  /*76c0*/  HADD2.F32 R25, -RZ, R30.reuse.H0_H0 ;  /* 0x2000001eff197230 */ /* 0x100fe40000004100 */
[----:B------:R-:W-:Y:S02]  /*76d0*/  HADD2.F32 R27, -RZ, R30.H1_H1 ;  /* 0x3000001eff1b7230 */ /* 0x000fe40000004100 */
[----:B------:R-:W1:Y:S01]  /*76e0*/  LDTM.x16 R4, tmem[UR4+0x10] ;  /* 0x00001004000479ee */ /* 0x000e620008240000 */
[----:B------:R-:W-:Y:S01]  /*76f0*/  NOP ;  /* 0x0000000000007918 */ /* 0x000fe20000000000 */
[----:B-1----:R1:W-:Y:S01]  /*7700*/  SYNCS.ARRIVE.TRANS64.RED.A1T0 RZ, [R53+URZ], RZ ;  /* 0x000000ff35ff79a7 */ /* 0x0023e200081004ff */
[--C-:B------:R-:W-:Y:S02]  /*7710*/  HADD2.F32 R28, -RZ, R31.reuse.H0_H0 ;  /* 0x2000001fff1c7230 */ /* 0x100fe40000004100 */
[----:B------:R-:W-:Y:S02]  /*7720*/  HADD2.F32 R29, -RZ, R31.H1_H1 ;  /* 0x3000001fff1d7230 */ /* 0x000fe40000004100 */
        /* <DEDUP_REMOVED lines=8> */
[C---:B------:R-:W-:Y:S01]  /*77b0*/  FMUL R4, R24.reuse, R4 ;  /* 0x0000000418047220 */ /* 0x040fe20000400000 */
[C---:B------:R-:W-:Y:S01]  /*77c0*/  FMUL R5, R24.reuse, R5 ;  /* 0x0000000518057220 */ /* 0x040fe20000400000 */
[C---:B------:R-:W-:Y:S01]  /*77d0*/  FMUL R6, R24.reuse, R6 ;  /* 0x0000000618067220 */ /* 0x040fe20000400000 */
[----:B------:R-:W-:Y:S01]  /*77e0*/  FMUL R3, R24, R9 ;  /* 0x0000000918037220 */ /* 0x000fe20000400000 */
[----:B------:R-:W-:Y:S01]  /*77f0*/  FFMA R4, R26, R0, R4 ;  /* 0x000000001a047223 */ /* 0x000fe20000000004 */
[----:B------:R-:W-:Y:S01]  /*7800*/  FMUL R0, R24, R7 ;  /* 0x0000000718007220 */ /* 0x000fe20000400000 */
[C---:B------:R-:W-:Y:S01]  /*7810*/  FFMA R5, R26.reuse, R2, R5 ;  /* 0x000000021a057223 */ /* 0x040fe20000000005 */
[----:B------:R-:W-:Y:S01]  /*7820*/  FFMA R6, R26, R20, R6 ;  /* 0x000000141a067223 */ /* 0x000fe20000000006 */
[----:B------:R-:W-:Y:S01]  /*7830*/  FMUL R2, R24, R8 ;  /* 0x0000000818027220 */ /* 0x000fe20000400000 */
[----:B------:R-:W-:Y:S01]  /*7840*/  FFMA R0, R26, R21, R0 ;  /* 0x000000151a007223 */ /* 0x000fe20000000000 */
[C---:B------:R-:W-:Y:S01]  /*7850*/  FMUL R7, R24.reuse, R10 ;  /* 0x0000000a18077220 */ /* 0x040fe20000400000 */
[----:B------:R-:W-:Y:S01]  /*7860*/  F2FP.F16.F32.PACK_AB R4, R5, R4 ;  /* 0x000000040504723e */ /* 0x000fe200000000ff */
[----:B------:R-:W-:Y:S01]  /*7870*/  FMUL R11, R24, R11 ;  /* 0x0000000b180b7220 */ /* 0x000fe20000400000 */
[----:B------:R-:W-:Y:S01]  /*7880*/  FFMA R2, R26, R25, R2 ;  /* 0x000000191a027223 */ /* 0x000fe20000000002 */
[----:B------:R-:W-:Y:S01]  /*7890*/  F2FP.F16.F32.PACK_AB R5, R0, R6 ;  /* 0x000000060005723e */ /* 0x000fe200000000ff */
[----:B------:R-:W-:Y:S01]  /*78a0*/  FMUL R8, R24, R12 ;  /* 0x0000000c18087220 */ /* 0x000fe20000400000 */
[----:B------:R-:W-:Y:S01]  /*78b0*/  MOV R0, UR44 ;  /* 0x0000002c00007c02 */ /* 0x000fe20008000f00 */
[----:B------:R-:W-:Y:S01]  /*78c0*/  FFMA R3, R26, R27, R3 ;  /* 0x0000001b1a037223 */ /* 0x000fe20000000003 */
[----:B------:R-:W-:Y:S01]  /*78d0*/  FMUL R9, R24, R13 ;  /* 0x0000000d18097220 */ /* 0x000fe20000400000 */
[----:B------:R-:W-:Y:S01]  /*78e0*/  FFMA R7, R26, R28, R7 ;  /* 0x0000001c1a077223 */ /* 0x000fe20000000007 */
[----:B------:R-:W-:Y:S01]  /*78f0*/  FMUL R10, R24, R14 ;  /* 0x0000000e180a7220 */ /* 0x000fe20000400000 */
[----:B------:R-:W-:Y:S01]  /*7900*/  FFMA R11, R26, R29, R11 ;  /* 0x0000001d1a0b7223 */ /* 0x000fe2000000000b */
[----:B------:R-:W-:Y:S01]  /*7910*/  FMUL R15, R24, R15 ;  /* 0x0000000f180f7220 */ /* 0x000fe20000400000 */
[----:B------:R-:W-:Y:S01]  /*7920*/  FFMA R8, R26, R30, R8 ;  /* 0x0000001e1a087223 */ /* 0x000fe20000000008 */
[----:B------:R-:W-:Y:S01]  /*7930*/  LEA R0, R0, R44, 0xb ;  /* 0x0000002c00007211 */ /* 0x000fe200078e58ff */
[----:B------:R-:W-:Y:S01]  /*7940*/  FMUL R12, R24, R16 ;  /* 0x00000010180c7220 */ /* 0x000fe20000400000 */
[----:B------:R-:W-:Y:S01]  /*7950*/  FFMA R9, R26, R31, R9 ;  /* 0x0000001f1a097223 */ /* 0x000fe20000000009 */
[----:B------:R-:W-:Y:S01]  /*7960*/  FMUL R13, R24, R17 ;  /* 0x00000011180d7220 */ /* 0x000fe20000400000 */
[----:B------:R-:W-:Y:S01]  /*7970*/  FFMA R10, R26, R32, R10 ;  /* 0x000000201a0a7223 */ /* 0x000fe2000000000a */
[----:B------:R-:W-:Y:S01]  /*7980*/  FMUL R14, R24, R18 ;  /* 0x00000012180e7220 */ /* 0x000fe20000400000 */
[----:B------:R-:W-:Y:S01]  /*7990*/  FFMA R15, R26, R33, R15 ;  /* 0x000000211a0f7223 */ /* 0x000fe2000000000f */
[----:B------:R-:W-:Y:S01]  /*79a0*/  FMUL R19, R24, R19 ;  /* 0x0000001318137220 */ /* 0x000fe20000400000 */
[----:B------:R-:W-:Y:S01]  /*79b0*/  F2FP.F16.F32.PACK_AB R6, R3, R2 ;  /* 0x000000020306723e */ /* 0x000fe200000000ff */
[C---:B------:R-:W-:Y:S01]  /*79c0*/  FFMA R12, R26.reuse, R34, R12 ;  /* 0x000000221a0c7223 */ /* 0x040fe2000000000c */
[----:B------:R-:W-:Y:S01]  /*79d0*/  F2FP.F16.F32.PACK_AB R7, R11, R7 ;  /* 0x000000070b07723e */ /* 0x000fe200000000ff */
[----:B------:R-:W-:Y:S01]  /*79e0*/  FFMA R13, R26, R35, R13 ;  /* 0x000000231a0d7223 */ /* 0x000fe2000000000d */
[----:B------:R-:W-:Y:S01]  /*79f0*/  LEA R0, R0, UR45, 0x1 ;  /* 0x0000002d00007c11 */ /* 0x000fe2000f8e08ff */
[C---:B------:R-:W-:Y:S01]  /*7a00*/  FFMA R14, R26.reuse, R36, R14 ;  /* 0x000000241a0e7223 */ /* 0x040fe2000000000e */
[----:B------:R-:W-:Y:S01]  /*7a10*/  FFMA R19, R26, R37, R19 ;  /* 0x000000251a137223 */ /* 0x000fe20000000013 */
[----:B------:R-:W-:Y:S02]  /*7a20*/  F2FP.F16.F32.PACK_AB R8, R9, R8 ;  /* 0x000000080908723e */ /* 0x000fe400000000ff */
[----:B------:R1:W-:Y:S01]  /*7a30*/  STS.128 [R0+0x200], R4 ;  /* 0x0002000400007388 */ /* 0x0003e20000000c00 */
        /* <DEDUP_REMOVED lines=14> */
[----:B------:R-:W-:Y:S02]  /*7b20*/  ULEA UR5, UR44, UR45, 0xc ;  /* 0x0000002d2c057291 */ /* 0x000fe4000f8e60ff */
[----:B------:R-:W-:Y:S02]  /*7b30*/  UIADD3 UR13, UPT, UPT, UR49, 0x10, URZ ;  /* 0x00000010310d7890 */ /* 0x000fe4000fffe0ff */
[----:B------:R-:W-:Y:S02]  /*7b40*/  UIADD3 UR12, UPT, UPT, UR5, 0x200, URZ ;  /* 0x00000200050c7890 */ /* 0x000fe4000fffe0ff */
[----:B------:R-:W-:Y:S01]  /*7b50*/  UIADD3 UR8, UPT, UPT, UR5, 0xa00, URZ ;  /* 0x00000a0005087890 */ /* 0x000fe2000fffe0ff */
[----:B------:R-:W-:Y:S01]  /*7b60*/  UMOV UR14, UR50 ;  /* 0x00000032000e7c82 */ /* 0x000fe20008000000 */
[----:B------:R-:W-:Y:S01]  /*7b70*/  UMOV UR15, UR36 ;  /* 0x00000024000f7c82 */ /* 0x000fe20008000000 */
[----:B------:R-:W-:Y:S01]  /*7b80*/  UIADD3 UR9, UPT, UPT, UR49, 0x30, URZ ;  /* 0x0000003031097890 */ /* 0x000fe2000fffe0ff */
[----:B------:R-:W-:Y:S01]  /*7b90*/  UMOV UR10, UR50 ;  /* 0x00000032000a7c82 */ /* 0x000fe20008000000 */
[----:B------:R-:W-:Y:S01]  /*7ba0*/  UMOV UR11, UR36 ;  /* 0x00000024000b7c82 */ /* 0x000fe20008000000 */
[----:B--2---:R-:W-:Y:S04]  /*7bb0*/  UIADD3 UR4, UP0, UPT, UR6, 0x680, URZ ;  /* 0x0000068006047890 */ /* 0x004fe8000ff1e0ff */
[----:B------:R-:W-:Y:S09]  /*7bc0*/  UIADD3.X UR5, UPT, UPT, URZ, UR7, URZ, UP0, !UPT ;  /* 0x00000007ff057290 */ /* 0x000ff200087fe4ff */
[----:B------:R2:W-:Y:S01]  /*7bd0*/  UTMASTG.3D [UR12], [UR4] ;  /* 0x0000000c040073b5 */ /* 0x0005e20008010000 */
[----:B------:R2:W-:Y:S02]  /*7be0*/  UTMASTG.3D [UR8], [UR4] ;  /* 0x00000008040073b5 */ /* 0x0005e40008010000 */
[----:B--2---:R0:W-:Y:S02]  /*7bf0*/  UTMACMDFLUSH ;  /* 0x00000000000079b7 */ /* 0x0041e40000000000 */
.L_x_128:
[----:B------:R-:W-:Y:S05]  /*7c00*/  BSYNC.RECONVERGENT B0 ;  /* 0x0000000000007941 */ /* 0x000fea0003800200 */
.L_x_127:
[----:B------:R-:W-:Y:S01]  /*7c10*/  UIADD3 UR4, UPT, UPT, UR44, 0x1, URZ ;  /* 0x000000012c047890 */ /* 0x000fe2000fffe0ff */
[----:B------:R-:W-:Y:S03]  /*7c20*/  BSSY.RECONVERGENT B0, `(.L_x_129) ;  /* 0x0000008000007945 */ /* 0x000fe60003800200 */
[----:B------:R-:W-:Y:S04]  /*7c30*/  UISETP.NE.AND UP0, UPT, UR4, 0x3, UPT ;  /* 0x000000030400788c */ /* 0x000fe8000bf05270 */
[----:B------:R-:W-:Y:S02]  /*7c40*/  UISETP.EQ.XOR UP1, UPT, UR46, 0x3, !UP0 ;  /* 0x000000032e00788c */ /* 0x000fe4000c722a70 */
[----:B------:R-:W-:Y:S02]  /*7c50*/  USEL UR47, UR4, URZ, UP0 ;  /* 0x000000ff042f7287 */ /* 0x000fe40008000000 */
[----:B------:R-:W-:Y:S04]  /*7c60*/  USEL UR5, URZ, 0x1, !UP1 ;  /* 0x00000001ff057887 */ /* 0x000fe8000c800000 */
[----:B------:R-:W-:Y:S01]  /*7c70*/  ULOP3.LUT UR54, UR54, UR5, URZ, 0x3c, !UPT ;  /* 0x0000000536367292 */ /* 0x000fe2000f8e3cff */
[----:B------:R-:W-:Y:S11]  /*7c80*/  @P0 BRA `(.L_x_130) ;  /* 0x0000000000040947 */ /* 0x000ff60003800000 */
[----:B------:R-:W-:Y:S04]  /*7c90*/  DEPBAR.LE SB0, 0x1 ;  /* 0x000080400000791a */ /* 0x000fe80000000000 */
.L_x_130:
[----:B------:R-:W-:Y:S05]  /*7ca0*/  BSYNC.RECONVERGENT B0 ;  /* 0x0000000000007941 */ /* 0x000fea0003800200 */
.L_x_129:
[----:B------:R-:W-:Y:S01]  /*7cb0*/  BAR.SYNC.DEFER_BLOCKING 0x1, 0x80 ;  /* 0x0042000000007b1d */ /* 0x000fe20000010000 */
[----:B------:R-:W-:Y:S01]  /*7cc0*/  UISETP.NE.AND UP0, UPT, UR53, -0x2, UPT ;  /* 0xfffffffe3500788c */ /* 0x000fe2000bf05270 */
[----:B------:R-:W-:Y:S08]  /*7cd0*/  IADD3 R22, PT, PT, R22, 0x1, RZ ;  /* 0x0000000116167810 */ /* 0x000ff00007ffe0ff */
[----:B------:R-:W-:Y:S05]  /*7ce0*/  BRA.U !UP0, `(.L_x_131) ;  /* 0x0000000108287547 */ /* 0x000fea000b800000 */
[----:B------:R-:W-:Y:S01]  /*7cf0*/  ISETP.NE.AND P0, PT, R62, RZ, PT ;  /* 0x000000ff3e00720c */ /* 0x000fe20003f05270 */
[----:B------:R-:W-:Y:S01]  /*7d00*/  IMAD.U32 R2, RZ, RZ, UR52 ;  /* 0x00000034ff027e24 */ /* 0x000fe2000f8e00ff */
[----:B------:R-:W-:Y:S01]  /*7d10*/  UIADD3 UR4, UPT, UPT, UR52, 0x1, URZ ;  /* 0x0000000134047890 */ /* 0x000fe2000fffe0ff */
[----:B-1----:R-:W-:Y:S03]  /*7d20*/  IMAD.U32 R0, RZ, RZ, UR55 ;  /* 0x00000037ff007e24 */ /* 0x002fe6000f8e00ff */
[----:B------:R-:W-:Y:S04]  /*7d30*/  UISETP.NE.AND UP0, UPT, UR4, 0x3, UPT ;  /* 0x000000030400788c */ /* 0x000fe8000bf05270 */
[----:B------:R-:W-:Y:S03]  /*7d40*/  USEL UR52, UR4, URZ, UP0 ;  /* 0x000000ff04347287 */ /* 0x000fe60008000000 */
[----:B------:R-:W-:Y:S05]  /*7d50*/  @P0 LEA R2, R2, UR45, 0x3 ;  /* 0x0000002d02020c11 */ /* 0x000fea000f8e18ff */
[----:B------:R-:W-:Y:S05]  /*7d60*/  @P0 VIADD R2, R2, 0x58 ;  /* 0x0000005802020836 */ /* 0x000fea0000000000 */
[----:B------:R-:W-:Y:S04]  /*7d70*/  @P0 PRMT R0, R0, 0x654, R2 ;  /* 0x0000065400000816 */ /* 0x000fe80000000002 */
[----:B------:R2:W-:Y:S03]  /*7d80*/  @P0 SYNCS.ARRIVE.TRANS64.RED.A1T0 RZ, [R0+URZ], RZ ;  /* 0x000000ff00ff09a7 */ /* 0x0005e600081004ff */
.L_x_131:
[----:B------:R-:W-:Y:S01]  /*7d90*/  R2UR UR6, R61 ;  /* 0x000000003d0672ca */ /* 0x000fe200000e0000 */
[----:B------:R-:W-:Y:S01]  /*7da0*/  UIADD3 UR53, UPT, UPT, UR53, 0x2, URZ ;  /* 0x0000000235357890 */ /* 0x000fe2000fffe0ff */
[----:B------:R-:W-:Y:S02]  /*7db0*/  R2UR UR5, R50 ;  /* 0x00000000320572ca */ /* 0x000fe400000e0000 */
[----:B------:R-:W-:Y:S02]  /*7dc0*/  R2UR UR4, R51 ;  /* 0x00000000330472ca */ /* 0x000fe400000e0000 */
[----:B------:R-:W-:Y:S02]  /*7dd0*/  R2UR UR36, R59 ;  /* 0x000000003b2472ca */ /* 0x000fe400000e0000 */
[----:B------:R-:W-:Y:S02]  /*7de0*/  ISETP.NE.AND P0, PT, R55, 0x2, PT ;  /* 0x000000023700780c */ /* 0x000fe40003f05270 */
[----:B------:R-:W-:Y:S02]  /*7df0*/  ISETP.NE.AND P1, PT, R22, 0x4, PT ;  /* 0x000000041600780c */ /* 0x000fe40003f25270 */
[----:B------:R-:W-:Y:S01]  /*7e00*/  SEL R2, RZ, 0x1, P0 ;  /* 0x00000001ff027807 */ /* 0x000fe20000000000 */
[----:B------:R-:W-:Y:S01]  /*7e10*/  UISETP.NE.AND UP0, UPT, UR6, URZ, UPT ;  /* 0x000000ff0600728c */ /* 0x000fe2000bf05270 */
[----:B-12---:R-:W-:Y:S01]  /*7e20*/  SEL R0, RZ, 0x1, P1 ;  /* 0x00000001ff007807 */ /* 0x006fe20000800000 */
[----:B------:R-:W-:Y:S01]  /*7e30*/  UIADD3 UR26, UPT, UPT, UR37, UR5, URZ ;  /* 0x00000005251a7290 */ /* 0x000fe2000fffe0ff */
[----:B------:R-:W-:Y:S01]  /*7e40*/  LOP3.LUT R56, R56, R2, RZ, 0x3c, !PT ;  /* 0x0000000238387212 */ /* 0x000fe200078e3cff */
[----:B------:R-:W-:Y:S01]  /*7e50*/  UIADD3 UR20, UPT, UPT, UR38, UR4, URZ ;  /* 0x0000000426147290 */ /* 0x000fe2000fffe0ff */
[----:B------:R-:W-:Y:S02]  /*7e60*/  LOP3.LUT R57, R57, R0, RZ, 0x3c, !PT ;  /* 0x0000000039397212 */ /* 0x000fe400078e3cff */
[----:B------:R-:W-:Y:S02]  /*7e70*/  SEL R55, R55, RZ, P0 ;  /* 0x000000ff37377207 */ /* 0x000fe40000000000 */
[----:B------:R-:W-:Y:S01]  /*7e80*/  SEL R22, R22, RZ, P1 ;  /* 0x000000ff16167207 */ /* 0x000fe20000800000 */
[----:B------:R-:W-:Y:S06]  /*7e90*/  BRA.U UP0, `(.L_x_132) ;  /* 0xffffffdd00447547 */ /* 0x000fec000b83ffff */
[----:B------:R-:W-:-:S13]  /*7ea0*/  R2UR UR4, R52 ;  /* 0x00000000340472ca */ /* 0x000fda00000e0000 */
[----:B------:R-:W-:-:S09]  /*7eb0*/  UISETP.NE.AND UP0, UPT, UR4, URZ, UPT ;  /* 0x000000ff0400728c */ /* 0x000fd2000bf05270 */
[----:B------:R-:W-:Y:S05]  /*7ec0*/  BRA.U !UP0, `(.L_x_133) ;  /* 0x0000000108487547 */ /* 0x000fea000b800000 */
[----:B------:R-:W1:Y:S02]  /*7ed0*/  LDCU.64 UR4, c[0x0][0x890] ;  /* 0x00011200ff0477ac */ /* 0x000e640008000a00 */
[----:B-1----:R-:W-:-:S04]  /*7ee0*/  UISETP.NE.U32.AND UP0, UPT, UR4, URZ, UPT ;  /* 0x000000ff0400728c */ /* 0x002fc8000bf05070 */
[----:B------:R-:W-:-:S09]  /*7ef0*/  UISETP.NE.AND.EX UP0, UPT, UR5, URZ, UPT, UP0 ;  /* 0x000000ff0500728c */ /* 0x000fd2000bf05300 */
[----:B------:R-:W-:Y:S05]  /*7f00*/  BRA.U UP0, `(.L_x_134) ;  /* 0x00000001000c7547 */ /* 0x000fea000b800000 */
[----:B------:R-:W-:-:S13]  /*7f10*/  FSETP.NEU.AND P0, PT, R26, RZ, PT ;  /* 0x000000ff1a00720b */ /* 0x000fda0003f0d000 */
[----:B------:R-:W-:Y:S05]  /*7f20*/  @!P0 EXIT ;  /* 0x000000000000894d */ /* 0x000fea0003800000 */
[----:B------:R-:W-:Y:S05]  /*7f30*/  BRA `(.L_x_133) ;  /* 0x00000000002c7947 */ /* 0x000fea0003800000 */
.L_x_134:
[----:B------:R-:W-:Y:S01]  /*7f40*/  ISETP.NE.AND P0, PT, R54, RZ, PT ;  /* 0x000000ff3600720c */ /* 0x000fe20003f05270 */
[----:B------:R-:W-:-:S12]  /*7f50*/  BSSY.RECONVERGENT B0, `(.L_x_133) ;  /* 0x0000009000007945 */ /* 0x000fd80003800200 */
[----:B------:R-:W-:Y:S05]  /*7f60*/  @P0 BRA `(.L_x_135) ;  /* 0x0000000000140947 */ /* 0x000fea0003800000 */
[----:B------:R-:W1:Y:S02]  /*7f70*/  LDCU.64 UR4, c[0x0][0x888] ;  /* 0x00011100ff0477ac */ /* 0x000e640008000a00 */
[----:B-1----:R-:W-:-:S04]  /*7f80*/  ISETP.NE.U32.AND P0, PT, RZ, UR4, PT ;  /* 0x00000004ff007c0c */ /* 0x002fc8000bf05070 */
[----:B------:R-:W-:-:S13]  /*7f90*/  ISETP.NE.AND.EX P0, PT, RZ, UR5, PT, P0 ;  /* 0x00000005ff007c0c */ /* 0x000fda000bf05300 */
[----:B------:R-:W-:Y:S05]  /*7fa0*/  @!P0 EXIT ;  /* 0x000000000000894d */ /* 0x000fea0003800000 */
[----:B------:R-:W-:Y:S05]  /*7fb0*/  BRA `(.L_x_136) ;  /* 0x0000000000087947 */ /* 0x000fea0003800000 */
.L_x_135:
[----:B------:R-:W-:-:S13]  /*7fc0*/  FSETP.NEU.AND P0, PT, R26, RZ, PT ;  /* 0x000000ff1a00720b */ /* 0x000fda0003f0d000 */
[----:B------:R-:W-:Y:S05]  /*7fd0*/  @!P0 EXIT ;  /* 0x000000000000894d */ /* 0x000fea0003800000 */
.L_x_136:
[----:B------:R-:W-:Y:S05]  /*7fe0*/  BSYNC.RECONVERGENT B0 ;  /* 0x0000000000007941 */ /* 0x000fea0003800200 */
.L_x_133:
[----:B------:R-:W-:Y:S01]  /*7ff0*/  ULEA UR4, UR52, UR45, 0x3 ;  /* 0x0000002d34047291 */ /* 0x000fe2000f8e18ff */
[----:B------:R-:W-:-:S04]  /*8000*/  DEPBAR.LE SB0, 0x0 ;  /* 0x000080000000791a */ /* 0x000fc80000000000 */
[----:B------:R-:W-:-:S04]  /*8010*/  UIADD3 UR4, UPT, UPT, UR4, 0x58, URZ ;  /* 0x0000005804047890 */ /* 0x000fc8000fffe0ff */
[----:B------:R-:W-:-:S09]  /*8020*/  UPRMT UR4, UR55, 0x654, UR4 ;  /* 0x0000065437047896 */ /* 0x000fd20008000004 */
[----:B------:R-:W-:Y:S01]  /*8030*/  SYNCS.ARRIVE.TRANS64.RED.A1T0 RZ, [UR4], RZ ;  /* 0x000000ffffff79a7 */ /* 0x000fe20008100404 */
[----:B------:R-:W-:Y:S05]  /*8040*/  EXIT ;  /* 0x000000000000794d */ /* 0x000fea0003800000 */
.L_x_24:
[----:B--2---:R2:W3:Y:S02]  /*8050*/  SYNCS.PHASECHK.TRANS64.TRYWAIT P0, [R0+URZ+0xf0], R2 ;  /* 0x0000f002000075a7 */ /* 0x0044e400080011ff */
[----:B---3--:R-:W-:Y:S05]  /*8060*/  @!P0 NANOSLEEP.SYNCS 0x989680 ;  /* 0x009896800000895d */ /* 0x008fea0003900000 */
[----:B------:R-:W3:Y:S02]  /*8070*/  @!P0 SYNCS.PHASECHK.TRANS64 P0, [R0+URZ+0xf0], R2 ;  /* 0x0000f002000085a7 */ /* 0x000ee400080010ff */
[----:B---3--:R-:W-:Y:S05]  /*8080*/  @!P0 BRA `(.L_x_24) ;  /* 0xfffffffc00f08947 */ /* 0x008fea000383ffff */
[----:B------:R-:W-:Y:S05]  /*8090*/  BRA `(.L_x_137) ;  /* 0xffffff98006c7947 */ /* 0x000fea000383ffff */
.L_x_27:
[----:B-1----:R-:W-:-:S07]  /*80a0*/  MOV R0, UR5 ;  /* 0x0000000500007c02 */ /* 0x002fce0008000f00 */
.L_x_138:
[----:B-1----:R1:W2:Y:S02]  /*80b0*/  SYNCS.PHASECHK.TRANS64.TRYWAIT P0, [R0+URZ+0x20], R3 ;  /* 0x00002003000075a7 */ /* 0x0022a400080011ff */
[----:B--2---:R-:W-:Y:S05]  /*80c0*/  @!P0 NANOSLEEP.SYNCS 0x989680 ;  /* 0x009896800000895d */ /* 0x004fea0003900000 */
[----:B------:R-:W2:Y:S02]  /*80d0*/  @!P0 SYNCS.PHASECHK.TRANS64 P0, [R0+URZ+0x20], R3 ;  /* 0x00002003000085a7 */ /* 0x000ea400080010ff */
[----:B--2---:R-:W-:Y:S05]  /*80e0*/  @!P0 BRA `(.L_x_138) ;  /* 0xfffffffc00f08947 */ /* 0x004fea000383ffff */
[----:B------:R-:W-:Y:S05]  /*80f0*/  BRA `(.L_x_26) ;  /* 0xffffff9800c47947 */ /* 0x000fea000383ffff */
.L_x_36:
[----:B-1----:R-:W-:-:S07]  /*8100*/  MOV R0, UR6 ;  /* 0x0000000600007c02 */ /* 0x002fce0008000f00 */
.L_x_139:
[----:B-1----:R1:W2:Y:S02]  /*8110*/  SYNCS.PHASECHK.TRANS64.TRYWAIT P0, [R0+URZ+0x20], R3 ;  /* 0x00002003000075a7 */ /* 0x0022a400080011ff */
[----:B--2---:R-:W-:Y:S05]  /*8120*/  @!P0 NANOSLEEP.SYNCS 0x989680 ;  /* 0x009896800000895d */ /* 0x004fea0003900000 */
[----:B------:R-:W2:Y:S02]  /*8130*/  @!P0 SYNCS.PHASECHK.TRANS64 P0, [R0+URZ+0x20], R3 ;  /* 0x00002003000085a7 */ /* 0x000ea400080010ff */
[----:B--2---:R-:W-:Y:S05]  /*8140*/  @!P0 BRA `(.L_x_139) ;  /* 0xfffffffc00f08947 */ /* 0x004fea000383ffff */
[----:B------:R-:W-:Y:S05]  /*8150*/  BRA `(.L_x_35) ;  /* 0xffffff9c00d07947 */ /* 0x000fea000383ffff */
.L_x_43:
[----:B-1----:R1:W4:Y:S02]  /*8160*/  SYNCS.PHASECHK.TRANS64.TRYWAIT P0, [R3+URZ+0x80], R0 ;  /* 0x00008000030075a7 */ /* 0x00232400080011ff */
[----:B----4-:R-:W-:Y:S05]  /*8170*/  @!P0 NANOSLEEP.SYNCS 0x989680 ;  /* 0x009896800000895d */ /* 0x010fea0003900000 */
[----:B------:R-:W4:Y:S02]  /*8180*/  @!P0 SYNCS.PHASECHK.TRANS64 P0, [R3+URZ+0x80], R0 ;  /* 0x00008000030085a7 */ /* 0x000f2400080010ff */
[----:B----4-:R-:W-:Y:S05]  /*8190*/  @!P0 BRA `(.L_x_43) ;  /* 0xfffffffc00f08947 */ /* 0x010fea000383ffff */
[----:B------:R-:W-:Y:S05]  /*81a0*/  BRA `(.L_x_140) ;  /* 0xffffffa000bc7947 */ /* 0x000fea000383ffff */
.L_x_47:
[----:B------:R-:W-:-:S07]  /*81b0*/  MOV R0, UR4 ;  /* 0x0000000400007c02 */ /* 0x000fce0008000f00 */
.L_x_141:
[----:B-1----:R1:W2:Y:S02]  /*81c0*/  SYNCS.PHASECHK.TRANS64.TRYWAIT P0, [R0+URZ], R2 ;  /* 0x00000002000075a7 */ /* 0x0022a400080011ff */
[----:B--2---:R-:W-:Y:S05]  /*81d0*/  @!P0 NANOSLEEP.SYNCS 0x989680 ;  /* 0x009896800000895d */ /* 0x004fea0003900000 */
[----:B------:R-:W2:Y:S02]  /*81e0*/  @!P0 SYNCS.PHASECHK.TRANS64 P0, [R0+URZ], R2 ;  /* 0x00000002000085a7 */ /* 0x000ea400080010ff */
[----:B--2---:R-:W-:Y:S05]  /*81f0*/  @!P0 BRA `(.L_x_141) ;  /* 0xfffffffc00f08947 */ /* 0x004fea000383ffff */
[----:B------:R-:W-:Y:S05]  /*8200*/  BRA `(.L_x_142) ;  /* 0xffffffa800687947 */ /* 0x000fea000383ffff */
.L_x_48:
[----:B------:R-:W-:-:S07]  /*8210*/  MOV R0, UR5 ;  /* 0x0000000500007c02 */ /* 0x000fce0008000f00 */
.L_x_143:
[----:B-1----:R1:W2:Y:S02]  /*8220*/  SYNCS.PHASECHK.TRANS64.TRYWAIT P0, [R0+URZ], R3 ;  /* 0x00000003000075a7 */ /* 0x0022a400080011ff */
[----:B--2---:R-:W-:Y:S05]  /*8230*/  @!P0 NANOSLEEP.SYNCS 0x989680 ;  /* 0x009896800000895d */ /* 0x004fea0003900000 */
[----:B------:R-:W2:Y:S02]  /*8240*/  @!P0 SYNCS.PHASECHK.TRANS64 P0, [R0+URZ], R3 ;  /* 0x00000003000085a7 */ /* 0x000ea400080010ff */
[----:B--2---:R-:W-:Y:S05]  /*8250*/  @!P0 BRA `(.L_x_143) ;  /* 0xfffffffc00f08947 */ /* 0x004fea000383ffff */
[----:B------:R-:W-:Y:S05]  /*8260*/  BRA `(.L_x_144) ;  /* 0xffffffa800747947 */ /* 0x000fea000383ffff */
.L_x_49:
[----:B------:R-:W-:-:S07]  /*8270*/  MOV R0, UR5 ;  /* 0x0000000500007c02 */ /* 0x000fce0008000f00 */
.L_x_145:
[----:B-1----:R1:W2:Y:S02]  /*8280*/  SYNCS.PHASECHK.TRANS64.TRYWAIT P0, [R0+URZ], R3 ;  /* 0x00000003000075a7 */ /* 0x0022a400080011ff */
[----:B--2---:R-:W-:Y:S05]  /*8290*/  @!P0 NANOSLEEP.SYNCS 0x989680 ;  /* 0x009896800000895d */ /* 0x004fea0003900000 */
[----:B------:R-:W2:Y:S02]  /*82a0*/  @!P0 SYNCS.PHASECHK.TRANS64 P0, [R0+URZ], R3 ;  /* 0x00000003000085a7 */ /* 0x000ea400080010ff */
[----:B--2---:R-:W-:Y:S05]  /*82b0*/  @!P0 BRA `(.L_x_145) ;  /* 0xfffffffc00f08947 */ /* 0x004fea000383ffff */
[----:B------:R-:W-:Y:S05]  /*82c0*/  BRA `(.L_x_146) ;  /* 0xffffffa800807947 */ /* 0x000fea000383ffff */
.L_x_52:
[----:B-1----:R1:W2:Y:S02]  /*82d0*/  SYNCS.PHASECHK.TRANS64.TRYWAIT P0, [R0+URZ+0xe0], R4 ;  /* 0x0000e004000075a7 */ /* 0x0022a400080011ff */
[----:B--2---:R-:W-:Y:S05]  /*82e0*/  @!P0 NANOSLEEP.SYNCS 0x989680 ;  /* 0x009896800000895d */ /* 0x004fea0003900000 */
[----:B------:R-:W2:Y:S02]  /*82f0*/  @!P0 SYNCS.PHASECHK.TRANS64 P0, [R0+URZ+0xe0], R4 ;  /* 0x0000e004000085a7 */ /* 0x000ea400080010ff */
[----:B--2---:R-:W-:Y:S05]  /*8300*/  @!P0 BRA `(.L_x_52) ;  /* 0xfffffffc00f08947 */ /* 0x004fea000383ffff */
[----:B------:R-:W-:Y:S05]  /*8310*/  BRA `(.L_x_147) ;  /* 0xffffffa800dc7947 */ /* 0x000fea000383ffff */
.L_x_53:
[----:B------:R-:W-:-:S07]  /*8320*/  MOV R0, UR4 ;  /* 0x0000000400007c02 */ /* 0x000fce0008000f00 */
.L_x_148:
[----:B-1----:R1:W2:Y:S02]  /*8330*/  SYNCS.PHASECHK.TRANS64.TRYWAIT P0, [R0+URZ+0x90], R5 ;  /* 0x00009005000075a7 */ /* 0x0022a400080011ff */
[----:B--2---:R-:W-:Y:S05]  /*8340*/  @!P0 NANOSLEEP.SYNCS 0x989680 ;  /* 0x009896800000895d */ /* 0x004fea0003900000 */
[----:B------:R-:W2:Y:S02]  /*8350*/  @!P0 SYNCS.PHASECHK.TRANS64 P0, [R0+URZ+0x90], R5 ;  /* 0x00009005000085a7 */ /* 0x000ea400080010ff */
[----:B--2---:R-:W-:Y:S05]  /*8360*/  @!P0 BRA `(.L_x_148) ;  /* 0xfffffffc00f08947 */ /* 0x004fea000383ffff */
[----:B------:R-:W-:Y:S05]  /*8370*/  BRA `(.L_x_149) ;  /* 0xffffffa800ec7947 */ /* 0x000fea000383ffff */
.L_x_54:
[----:B-1----:R1:W2:Y:S02]  /*8380*/  SYNCS.PHASECHK.TRANS64.TRYWAIT P1, [R0+URZ+0x80], R4 ;  /* 0x00008004000075a7 */ /* 0x0022a400080211ff */
[----:B--2---:R-:W-:Y:S05]  /*8390*/  @!P1 NANOSLEEP.SYNCS 0x989680 ;  /* 0x009896800000995d */ /* 0x004fea0003900000 */
[----:B------:R-:W2:Y:S02]  /*83a0*/  @!P1 SYNCS.PHASECHK.TRANS64 P1, [R0+URZ+0x80], R4 ;  /* 0x00008004000095a7 */ /* 0x000ea400080210ff */
[----:B--2---:R-:W-:Y:S05]  /*83b0*/  @!P1 BRA `(.L_x_54) ;  /* 0xfffffffc00f09947 */ /* 0x004fea000383ffff */
[----:B------:R-:W-:Y:S05]  /*83c0*/  BRA `(.L_x_150) ;  /* 0xffffffac001c7947 */ /* 0x000fea000383ffff */
.L_x_57:
[----:B------:R-:W-:-:S07]  /*83d0*/  MOV R0, UR4 ;  /* 0x0000000400007c02 */ /* 0x000fce0008000f00 */
.L_x_151:
[----:B-1----:R1:W2:Y:S02]  /*83e0*/  SYNCS.PHASECHK.TRANS64.TRYWAIT P0, [R0+URZ+0x90], R2 ;  /* 0x00009002000075a7 */ /* 0x0022a400080011ff */
[----:B--2---:R-:W-:Y:S05]  /*83f0*/  @!P0 NANOSLEEP.SYNCS 0x989680 ;  /* 0x009896800000895d */ /* 0x004fea0003900000 */
[----:B------:R-:W2:Y:S02]  /*8400*/  @!P0 SYNCS.PHASECHK.TRANS64 P0, [R0+URZ+0x90], R2 ;  /* 0x00009002000085a7 */ /* 0x000ea400080010ff */
[----:B--2---:R-:W-:Y:S05]  /*8410*/  @!P0 BRA `(.L_x_151) ;  /* 0xfffffffc00f08947 */ /* 0x004fea000383ffff */
[----:B------:R-:W-:Y:S05]  /*8420*/  BRA `(.L_x_56) ;  /* 0xffffffac00707947 */ /* 0x000fea000383ffff */
.L_x_66:
[----:B-1----:R-:W-:-:S04]  /*8430*/  MOV R5, UR5 ;  /* 0x0000000500057c02 */ /* 0x002fc80008000f00 */
[----:B------:R1:W2:Y:S03]  /*8440*/  SYNCS.PHASECHK.TRANS64.TRYWAIT P0, [R5+URZ+0x8], R6 ;  /* 0x00000806050075a7 */ /* 0x0002a600080011ff */
[----:B--2---:R-:W-:Y:S05]  /*8450*/  @!P0 NANOSLEEP.SYNCS 0x989680 ;  /* 0x009896800000895d */ /* 0x004fea0003900000 */
[----:B------:R-:W2:Y:S02]  /*8460*/  @!P0 SYNCS.PHASECHK.TRANS64 P0, [R5+URZ+0x8], R6 ;  /* 0x00000806050085a7 */ /* 0x000ea400080010ff */
[----:B--2---:R-:W-:Y:S05]  /*8470*/  @!P0 BRA `(.L_x_66) ;  /* 0xfffffffc00ec8947 */ /* 0x004fea000383ffff */
[----:B------:R-:W-:Y:S05]  /*8480*/  BRA `(.L_x_65) ;  /* 0xffffffb000247947 */ /* 0x000fea000383ffff */
.L_x_68:
[----:B------:R-:W-:Y:S01]  /*8490*/  BSSY B0, `(.L_x_152) ;  /* 0x0000006000007945 */ /* 0x000fe20003800000 */
[----:B------:R-:W-:-:S07]  /*84a0*/  MOV R15, 0xffffffff ;  /* 0xffffffff000f7802 */ /* 0x000fce0000000f00 */
[----:B-1---5:R-:W-:Y:S05]  /*84b0*/  WARPSYNC.COLLECTIVE R15, `(.L_x_153) ;  /* 0x000000000f0c7348 */ /* 0x022fea0003c00000 */
[----:B------:R-:W-:Y:S02]  /*84c0*/  ELECT P6, UR79, PT ;  /* 0x00000000004f782f */ /* 0x000fe400038c0000 */
[----:B------:R-:W-:Y:S01]  /*84d0*/  MOV R14, UR79 ;  /* 0x0000004f000e7c02 */ /* 0x000fe20008000f00 */
[----:B-1---5:R-:W-:Y:S10]  /*84e0*/  ENDCOLLECTIVE ;  /* 0x000000000000791b */ /* 0x022ff40003800000 */
.L_x_153:
[----:B------:R-:W-:Y:S05]  /*84f0*/  BSYNC B0 ;  /* 0x0000000000007941 */ /* 0x000fea0003800000 */
.L_x_152:
[----:B------:R-:W-:Y:S05]  /*8500*/  BRA `(.L_x_154) ;  /* 0xffffffb000547947 */ /* 0x000fea000383ffff */
.L_x_70:
[----:B-1----:R-:W-:-:S04]  /*8510*/  MOV R3, UR5 ;  /* 0x0000000500037c02 */ /* 0x002fc80008000f00 */
[----:B------:R1:W2:Y:S03]  /*8520*/  SYNCS.PHASECHK.TRANS64.TRYWAIT P0, [R3+URZ+0x8], R4 ;  /* 0x00000804030075a7 */ /* 0x0002a600080011ff */
[----:B--2---:R-:W-:Y:S05]  /*8530*/  @!P0 NANOSLEEP.SYNCS 0x989680 ;  /* 0x009896800000895d */ /* 0x004fea0003900000 */
[----:B------:R-:W2:Y:S02]  /*8540*/  @!P0 SYNCS.PHASECHK.TRANS64 P0, [R3+URZ+0x8], R4 ;  /* 0x00000804030085a7 */ /* 0x000ea400080010ff */
[----:B--2---:R-:W-:Y:S05]  /*8550*/  @!P0 BRA `(.L_x_70) ;  /* 0xfffffffc00ec8947 */ /* 0x004fea000383ffff */
[----:B------:R-:W-:Y:S05]  /*8560*/  BRA `(.L_x_69) ;  /* 0xffffffb000587947 */ /* 0x000fea000383ffff */
.L_x_71:
[----:B-1----:R1:W2:Y:S02]  /*8570*/  SYNCS.PHASECHK.TRANS64.TRYWAIT P0, [R0+URZ+0x80], R4 ;  /* 0x00008004000075a7 */ /* 0x0022a400080011ff */
[----:B--2---:R-:W-:Y:S05]  /*8580*/  @!P0 NANOSLEEP.SYNCS 0x989680 ;  /* 0x009896800000895d */ /* 0x004fea0003900000 */
[----:B------:R-:W2:Y:S02]  /*8590*/  @!P0 SYNCS.PHASECHK.TRANS64 P0, [R0+URZ+0x80], R4 ;  /* 0x00008004000085a7 */ /* 0x000ea400080010ff */
[----:B--2---:R-:W-:Y:S05]  /*85a0*/  @!P0 BRA `(.L_x_71) ;  /* 0xfffffffc00f08947 */ /* 0x004fea000383ffff */
[----:B------:R-:W-:Y:S05]  /*85b0*/  BRA `(.L_x_155) ;  /* 0xffffffb400647947 */ /* 0x000fea000383ffff */
.L_x_73:
[----:B------:R-:W-:-:S07]  /*85c0*/  MOV R0, UR46 ;  /* 0x0000002e00007c02 */ /* 0x000fce0008000f00 */
.L_x_156:
[----:B-1----:R1:W2:Y:S02]  /*85d0*/  SYNCS.PHASECHK.TRANS64.TRYWAIT P0, [R0+URZ+0xc0], R4 ;  /* 0x0000c004000075a7 */ /* 0x0022a400080011ff */
[----:B--2---:R-:W-:Y:S05]  /*85e0*/  @!P0 NANOSLEEP.SYNCS 0x989680 ;  /* 0x009896800000895d */ /* 0x004fea0003900000 */
[----:B------:R-:W2:Y:S02]  /*85f0*/  @!P0 SYNCS.PHASECHK.TRANS64 P0, [R0+URZ+0xc0], R4 ;  /* 0x0000c004000085a7 */ /* 0x000ea400080010ff */
[----:B--2---:R-:W-:Y:S05]  /*8600*/  @!P0 BRA `(.L_x_156) ;  /* 0xfffffffc00f08947 */ /* 0x004fea000383ffff */
[----:B------:R-:W-:Y:S05]  /*8610*/  BRA `(.L_x_157) ;  /* 0xffffffb400b07947 */ /* 0x000fea000383ffff */
.L_x_76:
[----:B------:R-:W-:Y:S07]  /*8620*/  MOV R0, UR7 ;  /* 0x0000000700007c02 */ /* 0x000fee0008000f00 */
.L_x_158:
[----:B-1----:R1:W2:Y:S02]  /*8630*/  SYNCS.PHASECHK.TRANS64.TRYWAIT P0, [R0+URZ], R4 ;  /* 0x00000004000075a7 */ /* 0x0022a400080011ff */
[----:B--2---:R-:W-:Y:S05]  /*8640*/  @!P0 NANOSLEEP.SYNCS 0x989680 ;  /* 0x009896800000895d */ /* 0x004fea0003900000 */
[----:B------:R-:W2:Y:S02]  /*8650*/  @!P0 SYNCS.PHASECHK.TRANS64 P0, [R0+URZ], R4 ;  /* 0x00000004000085a7 */ /* 0x000ea400080010ff */
[----:B--2---:R-:W-:Y:S05]  /*8660*/  @!P0 BRA `(.L_x_158) ;  /* 0xfffffffc00f08947 */ /* 0x004fea000383ffff */
[----:B------:R-:W-:Y:S05]  /*8670*/  BRA `(.L_x_75) ;  /* 0xffffffb400c47947 */ /* 0x000fea000383ffff */
.L_x_80:
[----:B-1----:R-:W-:-:S07]  /*8680*/  MOV R0, UR4 ;  /* 0x0000000400007c02 */ /* 0x002fce0008000f00 */
.L_x_159:
[----:B-1----:R1:W2:Y:S02]  /*8690*/  SYNCS.PHASECHK.TRANS64.TRYWAIT P0, [R0+URZ], R2 ;  /* 0x00000002000075a7 */ /* 0x0022a400080011ff */
[----:B--2---:R-:W-:Y:S05]  /*86a0*/  @!P0 NANOSLEEP.SYNCS 0x989680 ;  /* 0x009896800000895d */ /* 0x004fea0003900000 */
[----:B------:R-:W2:Y:S02]  /*86b0*/  @!P0 SYNCS.PHASECHK.TRANS64 P0, [R0+URZ], R2 ;  /* 0x00000002000085a7 */ /* 0x000ea400080010ff */
[----:B--2---:R-:W-:Y:S05]  /*86c0*/  @!P0 BRA `(.L_x_159) ;  /* 0xfffffffc00f08947 */ /* 0x004fea000383ffff */
[----:B------:R-:W-:Y:S05]  /*86d0*/  BRA `(.L_x_160) ;  /* 0xffffffbc00087947 */ /* 0x000fea000383ffff */
.L_x_81:
[----:B------:R-:W-:-:S07]  /*86e0*/  MOV R0, UR5 ;  /* 0x0000000500007c02 */ /* 0x000fce0008000f00 */
.L_x_161:
[----:B-1----:R1:W2:Y:S02]  /*86f0*/  SYNCS.PHASECHK.TRANS64.TRYWAIT P0, [R0+URZ], R3 ;  /* 0x00000003000075a7 */ /* 0x0022a400080011ff */
[----:B--2---:R-:W-:Y:S05]  /*8700*/  @!P0 NANOSLEEP.SYNCS 0x989680 ;  /* 0x009896800000895d */ /* 0x004fea0003900000 */
[----:B------:R-:W2:Y:S02]  /*8710*/  @!P0 SYNCS.PHASECHK.TRANS64 P0, [R0+URZ], R3 ;  /* 0x00000003000085a7 */ /* 0x000ea400080010ff */
[----:B--2---:R-:W-:Y:S05]  /*8720*/  @!P0 BRA `(.L_x_161) ;  /* 0xfffffffc00f08947 */ /* 0x004fea000383ffff */
[----:B------:R-:W-:Y:S05]  /*8730*/  BRA `(.L_x_162) ;  /* 0xffffffbc00147947 */ /* 0x000fea000383ffff */
.L_x_82:
[----:B------:R-:W-:-:S07]  /*8740*/  MOV R0, UR5 ;  /* 0x0000000500007c02 */ /* 0x000fce0008000f00 */
.L_x_163:
[----:B-1----:R1:W2:Y:S02]  /*8750*/  SYNCS.PHASECHK.TRANS64.TRYWAIT P0, [R0+URZ], R3 ;  /* 0x00000003000075a7 */ /* 0x0022a400080011ff */
[----:B--2---:R-:W-:Y:S05]  /*8760*/  @!P0 NANOSLEEP.SYNCS 0x989680 ;  /* 0x009896800000895d */ /* 0x004fea0003900000 */
[----:B------:R-:W2:Y:S02]  /*8770*/  @!P0 SYNCS.PHASECHK.TRANS64 P0, [R0+URZ], R3 ;  /* 0x00000003000085a7 */ /* 0x000ea400080010ff */
[----:B--2---:R-:W-:Y:S05]  /*8780*/  @!P0 BRA `(.L_x_163) ;  /* 0xfffffffc00f08947 */ /* 0x004fea000383ffff */
[----:B------:R-:W-:Y:S05]  /*8790*/  BRA `(.L_x_164) ;  /* 0xffffffbc00207947 */ /* 0x000fea000383ffff */
.L_x_85:
[----:B------:R-:W-:-:S07]  /*87a0*/  MOV R0, UR41 ;  /* 0x0000002900007c02 */ /* 0x000fce0008000f00 */
.L_x_165:
[----:B-1----:R1:W2:Y:S02]  /*87b0*/  SYNCS.PHASECHK.TRANS64.TRYWAIT P1, [R0+URZ+0x100], R2 ;  /* 0x00010002000075a7 */ /* 0x0022a400080211ff */
[----:B--2---:R-:W-:Y:S05]  /*87c0*/  @!P1 NANOSLEEP.SYNCS 0x989680 ;  /* 0x009896800000995d */ /* 0x004fea0003900000 */
[----:B------:R-:W2:Y:S02]  /*87d0*/  @!P1 SYNCS.PHASECHK.TRANS64 P1, [R0+URZ+0x100], R2 ;  /* 0x00010002000095a7 */ /* 0x000ea400080210ff */
[----:B--2---:R-:W-:Y:S05]  /*87e0*/  @!P1 BRA `(.L_x_165) ;  /* 0xfffffffc00f09947 */ /* 0x004fea000383ffff */
[----:B------:R-:W-:Y:S05]  /*87f0*/  BRA `(.L_x_166) ;  /* 0xffffffbc006c7947 */ /* 0x000fea000383ffff */
.L_x_90:
[----:B---3--:R3:W1:Y:S02]  /*8800*/  SYNCS.PHASECHK.TRANS64.TRYWAIT P0, [R12+URZ+0x80], R0 ;  /* 0x000080000c0075a7 */ /* 0x00866400080011ff */
[----:B-1----:R-:W-:Y:S05]  /*8810*/  @!P0 NANOSLEEP.SYNCS 0x989680 ;  /* 0x009896800000895d */ /* 0x002fea0003900000 */
[----:B------:R-:W1:Y:S02]  /*8820*/  @!P0 SYNCS.PHASECHK.TRANS64 P0, [R12+URZ+0x80], R0 ;  /* 0x000080000c0085a7 */ /* 0x000e6400080010ff */
[----:B-1----:R-:W-:Y:S05]  /*8830*/  @!P0 BRA `(.L_x_90) ;  /* 0xfffffffc00f08947 */ /* 0x002fea000383ffff */
[----:B------:R-:W-:Y:S05]  /*8840*/  BRA `(.L_x_167) ;  /* 0xffffffc000847947 */ /* 0x000fea000383ffff */
.L_x_93:
[----:B-1----:R-:W-:Y:S07]  /*8850*/  MOV R0, UR29 ;  /* 0x0000001d00007c02 */ /* 0x002fee0008000f00 */
.L_x_168:
[----:B-1----:R1:W2:Y:S02]  /*8860*/  SYNCS.PHASECHK.TRANS64.TRYWAIT P2, [R0+URZ+0x78], R6 ;  /* 0x00007806000075a7 */ /* 0x0022a400080411ff */
[----:B--2---:R-:W-:Y:S05]  /*8870*/  @!P2 NANOSLEEP.SYNCS 0x989680 ;  /* 0x009896800000a95d */ /* 0x004fea0003900000 */
[----:B------:R-:W2:Y:S02]  /*8880*/  @!P2 SYNCS.PHASECHK.TRANS64 P2, [R0+URZ+0x78], R6 ;  /* 0x000078060000a5a7 */ /* 0x000ea400080410ff */
[----:B--2---:R-:W-:Y:S05]  /*8890*/  @!P2 BRA `(.L_x_168) ;  /* 0xfffffffc00f0a947 */ /* 0x004fea000383ffff */
[----:B------:R-:W-:Y:S05]  /*88a0*/  BRA `(.L_x_92) ;  /* 0xffffffc400e87947 */ /* 0x000fea000383ffff */
.L_x_96:
[----:B------:R-:W-:Y:S07]  /*88b0*/  MOV R0, UR4 ;  /* 0x0000000400007c02 */ /* 0x000fee0008000f00 */
.L_x_169:
[----:B-1----:R1:W2:Y:S02]  /*88c0*/  SYNCS.PHASECHK.TRANS64.TRYWAIT P0, [R0+URZ+0x58], R9 ;  /* 0x00005809000075a7 */ /* 0x0022a400080011ff */
[----:B--2---:R-:W-:Y:S05]  /*88d0*/  @!P0 NANOSLEEP.SYNCS 0x989680 ;  /* 0x009896800000895d */ /* 0x004fea0003900000 */
[----:B------:R-:W2:Y:S02]  /*88e0*/  @!P0 SYNCS.PHASECHK.TRANS64 P0, [R0+URZ+0x58], R9 ;  /* 0x00005809000085a7 */ /* 0x000ea400080010ff */
[----:B--2---:R-:W-:Y:S05]  /*88f0*/  @!P0 BRA `(.L_x_169) ;  /* 0xfffffffc00f08947 */ /* 0x004fea000383ffff */
[----:B------:R-:W-:Y:S05]  /*8900*/  BRA `(.L_x_170) ;  /* 0xffffffc800487947 */ /* 0x000fea000383ffff */
.L_x_97:
[----:B------:R-:W-:Y:S07]  /*8910*/  MOV R0, UR5 ;  /* 0x0000000500007c02 */ /* 0x000fee0008000f00 */
.L_x_171:
[----:B-1----:R1:W2:Y:S02]  /*8920*/  SYNCS.PHASECHK.TRANS64.TRYWAIT P0, [R0+URZ+0x58], R6 ;  /* 0x00005806000075a7 */ /* 0x0022a400080011ff */
[----:B--2---:R-:W-:Y:S05]  /*8930*/  @!P0 NANOSLEEP.SYNCS 0x989680 ;  /* 0x009896800000895d */ /* 0x004fea0003900000 */
[----:B------:R-:W2:Y:S02]  /*8940*/  @!P0 SYNCS.PHASECHK.TRANS64 P0, [R0+URZ+0x58], R6 ;  /* 0x00005806000085a7 */ /* 0x000ea400080010ff */
[----:B--2---:R-:W-:Y:S05]  /*8950*/  @!P0 BRA `(.L_x_171) ;  /* 0xfffffffc00f08947 */ /* 0x004fea000383ffff */
[----:B------:R-:W-:Y:S05]  /*8960*/  BRA `(.L_x_172) ;  /* 0xffffffc800c07947 */ /* 0x000fea000383ffff */
.L_x_99:
[----:B------:R-:W-:-:S07]  /*8970*/  MOV R0, UR4 ;  /* 0x0000000400007c02 */ /* 0x000fce0008000f00 */
.L_x_173:
[----:B-1----:R1:W2:Y:S02]  /*8980*/  SYNCS.PHASECHK.TRANS64.TRYWAIT P0, [R0+URZ], R2 ;  /* 0x00000002000075a7 */ /* 0x0022a400080011ff */
[----:B--2---:R-:W-:Y:S05]  /*8990*/  @!P0 NANOSLEEP.SYNCS 0x989680 ;  /* 0x009896800000895d */ /* 0x004fea0003900000 */
[----:B------:R-:W2:Y:S02]  /*89a0*/  @!P0 SYNCS.PHASECHK.TRANS64 P0, [R0+URZ], R2 ;  /* 0x00000002000085a7 */ /* 0x000ea400080010ff */
[----:B--2---:R-:W-:Y:S05]  /*89b0*/  @!P0 BRA `(.L_x_173) ;  /* 0xfffffffc00f08947 */ /* 0x004fea000383ffff */
[----:B------:R-:W-:Y:S05]  /*89c0*/  BRA `(.L_x_174) ;  /* 0xffffffcc00707947 */ /* 0x000fea000383ffff */
.L_x_100:
[----:B------:R-:W-:-:S07]  /*89d0*/  MOV R0, UR5 ;  /* 0x0000000500007c02 */ /* 0x000fce0008000f00 */
.L_x_175:
[----:B-1----:R1:W2:Y:S02]  /*89e0*/  SYNCS.PHASECHK.TRANS64.TRYWAIT P0, [R0+URZ], R2 ;  /* 0x00000002000075a7 */ /* 0x0022a400080011ff */
[----:B--2---:R-:W-:Y:S05]  /*89f0*/  @!P0 NANOSLEEP.SYNCS 0x989680 ;  /* 0x009896800000895d */ /* 0x004fea0003900000 */
[----:B------:R-:W2:Y:S02]  /*8a00*/  @!P0 SYNCS.PHASECHK.TRANS64 P0, [R0+URZ], R2 ;  /* 0x00000002000085a7 */ /* 0x000ea400080010ff */
[----:B--2---:R-:W-:Y:S05]  /*8a10*/  @!P0 BRA `(.L_x_175) ;  /* 0xfffffffc00f08947 */ /* 0x004fea000383ffff */
[----:B------:R-:W-:Y:S05]  /*8a20*/  BRA `(.L_x_176) ;  /* 0xffffffcc007c7947 */ /* 0x000fea000383ffff */
.L_x_102:
[----:B-1----:R1:W2:Y:S02]  /*8a30*/  SYNCS.PHASECHK.TRANS64.TRYWAIT P0, [R0+URZ+0x80], R2 ;  /* 0x00008002000075a7 */ /* 0x0022a400080011ff */
[----:B--2---:R-:W-:Y:S05]  /*8a40*/  @!P0 NANOSLEEP.SYNCS 0x989680 ;  /* 0x009896800000895d */ /* 0x004fea0003900000 */
[----:B------:R-:W2:Y:S02]  /*8a50*/  @!P0 SYNCS.PHASECHK.TRANS64 P0, [R0+URZ+0x80], R2 ;  /* 0x00008002000085a7 */ /* 0x000ea400080010ff */
[----:B--2---:R-:W-:Y:S05]  /*8a60*/  @!P0 BRA `(.L_x_102) ;  /* 0xfffffffc00f08947 */ /* 0x004fea000383ffff */
[----:B------:R-:W-:Y:S05]  /*8a70*/  BRA `(.L_x_177) ;  /* 0xffffffd000607947 */ /* 0x000fea000383ffff */
.L_x_112:
[----:B-1----:R1:W3:Y:S02]  /*8a80*/  SYNCS.PHASECHK.TRANS64.TRYWAIT P1, [R0+URZ+0x40], R3 ;  /* 0x00004003000075a7 */ /* 0x0022e400080211ff */
[----:B---3--:R-:W-:Y:S05]  /*8a90*/  @!P1 NANOSLEEP.SYNCS 0x989680 ;  /* 0x009896800000995d */ /* 0x008fea0003900000 */
[----:B------:R-:W3:Y:S02]  /*8aa0*/  @!P1 SYNCS.PHASECHK.TRANS64 P1, [R0+URZ+0x40], R3 ;  /* 0x00004003000095a7 */ /* 0x000ee400080210ff */
[----:B---3--:R-:W-:Y:S05]  /*8ab0*/  @!P1 BRA `(.L_x_112) ;  /* 0xfffffffc00f09947 */ /* 0x008fea000383ffff */
[----:B------:R-:W-:Y:S05]  /*8ac0*/  BRA `(.L_x_111) ;  /* 0xffffffdc00e87947 */ /* 0x000fea000383ffff */
.L_x_114:
[----:B-1----:R1:W4:Y:S02]  /*8ad0*/  SYNCS.PHASECHK.TRANS64.TRYWAIT P0, [R53+URZ+0xa0], R2 ;  /* 0x0000a002350075a7 */ /* 0x00232400080011ff */
[----:B----4-:R-:W-:Y:S05]  /*8ae0*/  @!P0 NANOSLEEP.SYNCS 0x989680 ;  /* 0x009896800000895d */ /* 0x010fea0003900000 */
[----:B------:R-:W4:Y:S02]  /*8af0*/  @!P0 SYNCS.PHASECHK.TRANS64 P0, [R53+URZ+0xa0], R2 ;  /* 0x0000a002350085a7 */ /* 0x000f2400080010ff */
[----:B----4-:R-:W-:Y:S05]  /*8b00*/  @!P0 BRA `(.L_x_114) ;  /* 0xfffffffc00f08947 */ /* 0x010fea000383ffff */
[----:B------:R-:W-:Y:S05]  /*8b10*/  BRA `(.L_x_113) ;  /* 0xffffffe000187947 */ /* 0x000fea000383ffff */
.L_x_125:
[----:B-1----:R1:W2:Y:S02]  /*8b20*/  SYNCS.PHASECHK.TRANS64.TRYWAIT P0, [R2+URZ+0x40], R68 ;  /* 0x00004044020075a7 */ /* 0x0022a400080011ff */
[----:B--2---:R-:W-:Y:S05]  /*8b30*/  @!P0 NANOSLEEP.SYNCS 0x989680 ;  /* 0x009896800000895d */ /* 0x004fea0003900000 */
[----:B------:R-:W2:Y:S02]  /*8b40*/  @!P0 SYNCS.PHASECHK.TRANS64 P0, [R2+URZ+0x40], R68 ;  /* 0x00004044020085a7 */ /* 0x000ea400080010ff */
[----:B--2---:R-:W-:Y:S05]  /*8b50*/  @!P0 BRA `(.L_x_125) ;  /* 0xfffffffc00f08947 */ /* 0x004fea000383ffff */
[----:B------:R-:W-:Y:S05]  /*8b60*/  BRA `(.L_x_124) ;  /* 0xffffffe800407947 */ /* 0x000fea000383ffff */
        .weak           $__internal_0_$__cuda_sm10x_tcgen05_guardrail_trap_col_being_dealloced_not_returned_by_alloc
        .type           $__internal_0_$__cuda_sm10x_tcgen05_guardrail_trap_col_being_dealloced_not_returned_by_alloc,@function
        .size           $__internal_0_$__cuda_sm10x_tcgen05_guardrail_trap_col_being_dealloced_not_returned_by_alloc,($__internal_1_$__cuda_sm10x_tcgen05_guardrail_trap_phase_invalid_during_alloc - $__internal_0_$__cuda_sm10x_tcgen05_guardrail_trap_col_being_dealloced_not_returned_by_alloc)
$__internal_0_$__cuda_sm10x_tcgen05_guardrail_trap_col_being_dealloced_not_returned_by_alloc:
[----:B------:R-:W-:Y:S05]  /*8b70*/  BPT.TRAP 0x1 ;  /* 0x000000040000795c */ /* 0x000fea0000300000 */
[----:B------:R-:W-:-:S04]  /*8b80*/  HFMA2 R3, -RZ, RZ, 0, 0 ;  /* 0x00000000ff037431 */ /* 0x000fc800000001ff */
[----:B------:R-:W-:Y:S05]  /*8b90*/  RET.REL.NODEC R2 `(_ZN7cutlass13device_kernelINS_4gemm6kernel13GemmUniversalIN4cute5tupleIJiiiiEEENS1_10collective13CollectiveMmaINS1_35MainloopSm100TmaUmmaWarpSpecializedILi4ELi2ELi4ENS5_IJNS4_1CILi2EEESB_NSA_ILi1EEEEEEEENS5_IJNSA_ILi128EEENSA_ILi64EEESF_EEENS_6half_tENS5_IJlSC_lEEESI_SJ_NS4_8TiledMMAINS4_8MMA_AtomIJNS4_26SM100_MMA_F16BF16_2x1SM_SSISI_SI_fLi128ELi64ELNS4_4UMMA5MajorE0ELSO_0ELNSN_7ScaleInE0ELSP_0EEEEEENS4_6LayoutINS5_IJSC_SC_SC_EEENS5_IJNSA_ILi0EEESU_SU_EEEEENS5_IJNS4_10UnderscoreESX_SX_EEEEENS4_28SM100_TMA_2SM_LOAD_MULTICASTENS4_14ComposedLayoutINS4_7SwizzleILi3ELi4ELi3EEENS4_18smem_ptr_flag_bitsILi16EEENSS_INS5_IJNSA_ILi8EEESG_EEENS5_IJSG_SC_EEEEEEEvNS4_8identityENS4_18SM100_TMA_2SM_LOADES1A_vS1B_EENS_8epilogue10collective18CollectiveEpilogueINS1E_23Sm100TmaWarpSpecializedILi3ELi2ELi16ELb1ELb0EEEJNS5_IJSG_SG_SF_EEENS5_IJNSS_ISG_SC_EENSS_INS5_IJNSA_ILi16EEESB_EEENS5_IJSC_NSA_ILi32EEEEEEEEEEESI_SJ_SI_SJ_NS1E_6fusion15FusionCallbacksIS1I_NS1R_17LinearCombinationISI_fSI_fLNS_15FloatRoundStyleE2EEES1J_S1Q_JEEENS4_5SM1004TMEM4LOAD26SM100_TMEM_LOAD_32dp32b16xENS4_13SM90_TMA_LOADENS11_INS12_ILi1ELi4ELi3EEES15_NSS_INS5_IJS16_S1L_EEENS5_IJS1L_SC_EEEEEEENS4_39AutoVectorizingCopyWithAssumedAlignmentILi128EEENS4_14SM90_TMA_STOREES26_S28_S28_EEEvvEEEEvNT_6ParamsE) ;  /* 0xffffff7402187950 */ /* 0x000fea0003c3ffff */
        .weak           $__internal_1_$__cuda_sm10x_tcgen05_guardrail_trap_phase_invalid_during_alloc
        .type           $__internal_1_$__cuda_sm10x_tcgen05_guardrail_trap_phase_invalid_during_alloc,@function
        .size           $__internal_1_$__cuda_sm10x_tcgen05_guardrail_trap_phase_invalid_during_alloc,($__internal_2_$__cuda_sm10x_tcgen05_guardrail_trap_unallocated_columns_being_dealloced - $__internal_1_$__cuda_sm10x_tcgen05_guardrail_trap_phase_invalid_during_alloc)
$__internal_1_$__cuda_sm10x_tcgen05_guardrail_trap_phase_invalid_during_alloc:
[----:B------:R-:W-:Y:S05]  /*8ba0*/  BPT.TRAP 0x1 ;  /* 0x000000040000795c */ /* 0x000fea0000300000 */
[----:B------:R-:W-:-:S04]  /*8bb0*/  MOV R5, 0x0 ;  /* 0x0000000000057802 */ /* 0x000fc80000000f00 */
[----:B------:R-:W-:Y:S05]  /*8bc0*/  RET.REL.NODEC R4 `(_ZN7cutlass13device_kernelINS_4gemm6kernel13GemmUniversalIN4cute5tupleIJiiiiEEENS1_10collective13CollectiveMmaINS1_35MainloopSm100TmaUmmaWarpSpecializedILi4ELi2ELi4ENS5_IJNS4_1CILi2EEESB_NSA_ILi1EEEEEEEENS5_IJNSA_ILi128EEENSA_ILi64EEESF_EEENS_6half_tENS5_IJlSC_lEEESI_SJ_NS4_8TiledMMAINS4_8MMA_AtomIJNS4_26SM100_MMA_F16BF16_2x1SM_SSISI_SI_fLi128ELi64ELNS4_4UMMA5MajorE0ELSO_0ELNSN_7ScaleInE0ELSP_0EEEEEENS4_6LayoutINS5_IJSC_SC_SC_EEENS5_IJNSA_ILi0EEESU_SU_EEEEENS5_IJNS4_10UnderscoreESX_SX_EEEEENS4_28SM100_TMA_2SM_LOAD_MULTICASTENS4_14ComposedLayoutINS4_7SwizzleILi3ELi4ELi3EEENS4_18smem_ptr_flag_bitsILi16EEENSS_INS5_IJNSA_ILi8EEESG_EEENS5_IJSG_SC_EEEEEEEvNS4_8identityENS4_18SM100_TMA_2SM_LOADES1A_vS1B_EENS_8epilogue10collective18CollectiveEpilogueINS1E_23Sm100TmaWarpSpecializedILi3ELi2ELi16ELb1ELb0EEEJNS5_IJSG_SG_SF_EEENS5_IJNSS_ISG_SC_EENSS_INS5_IJNSA_ILi16EEESB_EEENS5_IJSC_NSA_ILi32EEEEEEEEEEESI_SJ_SI_SJ_NS1E_6fusion15FusionCallbacksIS1I_NS1R_17LinearCombinationISI_fSI_fLNS_15FloatRoundStyleE2EEES1J_S1Q_JEEENS4_5SM1004TMEM4LOAD26SM100_TMEM_LOAD_32dp32b16xENS4_13SM90_TMA_LOADENS11_INS12_ILi1ELi4ELi3EEES15_NSS_INS5_IJS16_S1L_EEENS5_IJS1L_SC_EEEEEEENS4_39AutoVectorizingCopyWithAssumedAlignmentILi128EEENS4_14SM90_TMA_STOREES26_S28_S28_EEEvvEEEEvNT_6ParamsE) ;  /* 0xffffff74040c7950 */ /* 0x000fea0003c3ffff */
        .weak           $__internal_2_$__cuda_sm10x_tcgen05_guardrail_trap_unallocated_columns_being_dealloced
        .type           $__internal_2_$__cuda_sm10x_tcgen05_guardrail_trap_unallocated_columns_being_dealloced,@function
        .size           $__internal_2_$__cuda_sm10x_tcgen05_guardrail_trap_unallocated_columns_being_dealloced,(.L_x_179 - $__internal_2_$__cuda_sm10x_tcgen05_guardrail_trap_unallocated_columns_being_dealloced)
$__internal_2_$__cuda_sm10x_tcgen05_guardrail_trap_unallocated_columns_being_dealloced:
[----:B------:R-:W-:Y:S05]  /*8bd0*/  BPT.TRAP 0x1 ;  /* 0x000000040000795c */ /* 0x000fea0000300000 */
[----:B------:R-:W-:-:S04]  /*8be0*/  HFMA2 R3, -RZ, RZ, 0, 0 ;  /* 0x00000000ff037431 */ /* 0x000fc800000001ff */
[----:B------:R-:W-:Y:S05]  /*8bf0*/  RET.REL.NODEC R2 `(_ZN7cutlass13device_kernelINS_4gemm6kernel13GemmUniversalIN4cute5tupleIJiiiiEEENS1_10collective13CollectiveMmaINS1_35MainloopSm100TmaUmmaWarpSpecializedILi4ELi2ELi4ENS5_IJNS4_1CILi2EEESB_NSA_ILi1EEEEEEEENS5_IJNSA_ILi128EEENSA_ILi64EEESF_EEENS_6half_tENS5_IJlSC_lEEESI_SJ_NS4_8TiledMMAINS4_8MMA_AtomIJNS4_26SM100_MMA_F16BF16_2x1SM_SSISI_SI_fLi128ELi64ELNS4_4UMMA5MajorE0ELSO_0ELNSN_7ScaleInE0ELSP_0EEEEEENS4_6LayoutINS5_IJSC_SC_SC_EEENS5_IJNSA_ILi0EEESU_SU_EEEEENS5_IJNS4_10UnderscoreESX_SX_EEEEENS4_28SM100_TMA_2SM_LOAD_MULTICASTENS4_14ComposedLayoutINS4_7SwizzleILi3ELi4ELi3EEENS4_18smem_ptr_flag_bitsILi16EEENSS_INS5_IJNSA_ILi8EEESG_EEENS5_IJSG_SC_EEEEEEEvNS4_8identityENS4_18SM100_TMA_2SM_LOADES1A_vS1B_EENS_8epilogue10collective18CollectiveEpilogueINS1E_23Sm100TmaWarpSpecializedILi3ELi2ELi16ELb1ELb0EEEJNS5_IJSG_SG_SF_EEENS5_IJNSS_ISG_SC_EENSS_INS5_IJNSA_ILi16EEESB_EEENS5_IJSC_NSA_ILi32EEEEEEEEEEESI_SJ_SI_SJ_NS1E_6fusion15FusionCallbacksIS1I_NS1R_17LinearCombinationISI_fSI_fLNS_15FloatRoundStyleE2EEES1J_S1Q_JEEENS4_5SM1004TMEM4LOAD26SM100_TMEM_LOAD_32dp32b16xENS4_13SM90_TMA_LOADENS11_INS12_ILi1ELi4ELi3EEES15_NSS_INS5_IJS16_S1L_EEENS5_IJS1L_SC_EEEEEEENS4_39AutoVectorizingCopyWithAssumedAlignmentILi128EEENS4_14SM90_TMA_STOREES26_S28_S28_EEEvvEEEEvNT_6ParamsE) ;  /* 0xffffff7402007950 */ /* 0x000fea0003c3ffff */
.L_x_178:
[----:B------:R-:W-:-:S00]  /*8c00*/  BRA `(.L_x_178) ;  /* 0xfffffffc00fc7947 */ /* 0x000fc0000383ffff */
[----:B------:R-:W-:-:S00]  /*8c10*/  NOP ;  /* 0x0000000000007918 */ /* 0x000fc00000000000 */
        /* <DEDUP_REMOVED lines=14> */
.L_x_179:


//--------------------- .nv.global.init           --------------------------
	.section	.nv.global.init,"aw",@progbits
.nv.global.init:
	.type		$str$27,@object
	.size		$str$27,($str$28 - $str$27)
$str$27:
        /*0000*/ 	.byte	0x28, 0x61, 0x64, 0x64, 0x72, 0x65, 0x73, 0x73, 0x20, 0x26, 0x20, 0x6d, 0x61, 0x73, 0x6b, 0x29
        /*0010*/ 	.byte	0x20, 0x3d, 0x3d, 0x20, 0x30, 0x00
	.type		$str$28,@object
	.size		$str$28,($str$26 - $str$28)
$str$28:
        /*0016*/ 	.byte	0x2f, 0x74, 0x6d, 0x70, 0x2f, 0x63, 0x75, 0x74, 0x6c, 0x61, 0x73, 0x73, 0x5f, 0x73, 0x77, 0x65
        /*0026*/ 	.byte	0x65, 0x70, 0x5f, 0x73, 0x72, 0x63, 0x2f, 0x69, 0x6e, 0x63, 0x6c, 0x75, 0x64, 0x65, 0x2f, 0x63
        /*0036*/ 	.byte	0x75, 0x74, 0x65, 0x2f, 0x70, 0x6f, 0x69, 0x6e, 0x74, 0x65, 0x72, 0x5f, 0x66, 0x6c, 0x61, 0x67
        /*0046*/ 	.byte	0x67, 0x65, 0x64, 0x2e, 0x68, 0x70, 0x70, 0x00
	.type		$str$26,@object
	.size		$str$26,($str$25 - $str$26)
$str$26:
        /*004e*/ 	.byte	0x2f, 0x74, 0x6d, 0x70, 0x2f, 0x63, 0x75, 0x74, 0x6c, 0x61, 0x73, 0x73, 0x5f, 0x73, 0x77, 0x65
        /*005e*/ 	.byte	0x65, 0x70, 0x5f, 0x73, 0x72, 0x63, 0x2f, 0x69, 0x6e, 0x63, 0x6c, 0x75, 0x64, 0x65, 0x2f, 0x63
        /*006e*/ 	.byte	0x75, 0x74, 0x65, 0x2f, 0x61, 0x74, 0x6f, 0x6d, 0x2f, 0x63, 0x6f, 0x70, 0x79, 0x5f, 0x74, 0x72
        /*007e*/ 	.byte	0x61, 0x69, 0x74, 0x73, 0x5f, 0x73, 0x6d, 0x31, 0x30, 0x30, 0x2e, 0x68, 0x70, 0x70, 0x00
	.type		$str$25,@object
	.size		$str$25,(__unnamed_1 - $str$25)
$str$25:
        /*008d*/ 	.byte	0x28, 0x28, 0x75, 0x69, 0x6e, 0x74, 0x33, 0x32, 0x5f, 0x74, 0x28, 0x74, 0x68, 0x72, 0x65, 0x61
        /*009d*/ 	.byte	0x64, 0x49, 0x64, 0x78, 0x2e, 0x78, 0x29, 0x20, 0x2f, 0x20, 0x33, 0x32, 0x29, 0x20, 0x25, 0x20
        /*00ad*/ 	.byte	0x34, 0x29, 0x20, 0x3d, 0x3d, 0x20, 0x28, 0x28, 0x28, 0x74, 0x6d, 0x65, 0x6d, 0x5f, 0x61, 0x64
        /*00bd*/ 	.byte	0x64, 0x72, 0x20, 0x3e, 0x3e, 0x20, 0x31, 0x36, 0x29, 0x20, 0x2f, 0x20, 0x33, 0x32, 0x29, 0x20
        /*00cd*/ 	.byte	0x25, 0x20, 0x34, 0x29, 0x00
	.type		__unnamed_1,@object
	.size		__unnamed_1,(__unnamed_2 - __unnamed_1)
__unnamed_1:
        /*00d2*/ 	.byte	0x61, 0x75, 0x74, 0x6f, 0x20, 0x63, 0x75, 0x74, 0x65, 0x3a, 0x3a, 0x61, 0x73, 0x5f, 0x70, 0x6f
        /* <DEDUP_REMOVED lines=24> */
        /*0262*/ 	.byte	0x34, 0x38, 0x3e, 0x3e, 0x3e, 0x3e, 0x5d, 0x00
	.type		__unnamed_2,@object
	.size		__unnamed_2,(.L_2 - __unnamed_2)
__unnamed_2:
        /* <DEDUP_REMOVED lines=40> */
        /*04ea*/ 	.byte	0x3a, 0x3a, 0x43, 0x3c, 0x30, 0x3e, 0x3e, 0x3e, 0x3e, 0x5d, 0x00
.L_2:


//--------------------- .nv.shared._ZN7cutlass13device_kernelINS_4gemm6kernel13GemmUniversalIN4cute5tupleIJiiiiEEENS1_10collective13CollectiveMmaINS1_35MainloopSm100TmaUmmaWarpSpecializedILi4ELi2ELi4ENS5_IJNS4_1CILi2EEESB_NSA_ILi1EEEEEEEENS5_IJNSA_ILi128EEENSA_ILi64EEESF_EEENS_6half_tENS5_IJlSC_lEEESI_SJ_NS4_8TiledMMAINS4_8MMA_AtomIJNS4_26SM100_MMA_F16BF16_2x1SM_SSISI_SI_fLi128ELi64ELNS4_4UMMA5MajorE0ELSO_0ELNSN_7ScaleInE0ELSP_0EEEEEENS4_6LayoutINS5_IJSC_SC_SC_EEENS5_IJNSA_ILi0EEESU_SU_EEEEENS5_IJNS4_10UnderscoreESX_SX_EEEEENS4_28SM100_TMA_2SM_LOAD_MULTICASTENS4_14ComposedLayoutINS4_7SwizzleILi3ELi4ELi3EEENS4_18smem_ptr_flag_bitsILi16EEENSS_INS5_IJNSA_ILi8EEESG_EEENS5_IJSG_SC_EEEEEEEvNS4_8identityENS4_18SM100_TMA_2SM_LOADES1A_vS1B_EENS_8epilogue10collective18CollectiveEpilogueINS1E_23Sm100TmaWarpSpecializedILi3ELi2ELi16ELb1ELb0EEEJNS5_IJSG_SG_SF_EEENS5_IJNSS_ISG_SC_EENSS_INS5_IJNSA_ILi16EEESB_EEENS5_IJSC_NSA_ILi32EEEEEEEEEEESI_SJ_SI_SJ_NS1E_6fusion15FusionCallbacksIS1I_NS1R_17LinearCombinationISI_fSI_fLNS_15FloatRoundStyleE2EEES1J_S1Q_JEEENS4_5SM1004TMEM4LOAD26SM100_TMEM_LOAD_32dp32b16xENS4_13SM90_TMA_LOADENS11_INS12_ILi1ELi4ELi3EEES15_NSS_INS5_IJS16_S1L_EEENS5_IJS1L_SC_EEEEEEENS4_39AutoVectorizingCopyWithAssumedAlignmentILi128EEENS4_14SM90_TMA_STOREES26_S28_S28_EEEvvEEEEvNT_6ParamsE --------------------------
	.section	.nv.shared._ZN7cutlass13device_kernelINS_4gemm6kernel13GemmUniversalIN4cute5tupleIJiiiiEEENS1_10collective13CollectiveMmaINS1_35MainloopSm100TmaUmmaWarpSpecializedILi4ELi2ELi4ENS5_IJNS4_1CILi2EEESB_NSA_ILi1EEEEEEEENS5_IJNSA_ILi128EEENSA_ILi64EEESF_EEENS_6half_tENS5_IJlSC_lEEESI_SJ_NS4_8TiledMMAINS4_8MMA_AtomIJNS4_26SM100_MMA_F16BF16_2x1SM_SSISI_SI_fLi128ELi64ELNS4_4UMMA5MajorE0ELSO_0ELNSN_7ScaleInE0ELSP_0EEEEEENS4_6LayoutINS5_IJSC_SC_SC_EEENS5_IJNSA_ILi0EEESU_SU_EEEEENS5_IJNS4_10UnderscoreESX_SX_EEEEENS4_28SM100_TMA_2SM_LOAD_MULTICASTENS4_14ComposedLayoutINS4_7SwizzleILi3ELi4ELi3EEENS4_18smem_ptr_flag_bitsILi16EEENSS_INS5_IJNSA_ILi8EEESG_EEENS5_IJSG_SC_EEEEEEEvNS4_8identityENS4_18SM100_TMA_2SM_LOADES1A_vS1B_EENS_8epilogue10collective18CollectiveEpilogueINS1E_23Sm100TmaWarpSpecializedILi3ELi2ELi16ELb1ELb0EEEJNS5_IJSG_SG_SF_EEENS5_IJNSS_ISG_SC_EENSS_INS5_IJNSA_ILi16EEESB_EEENS5_IJSC_NSA_ILi32EEEEEEEEEEESI_SJ_SI_SJ_NS1E_6fusion15FusionCallbacksIS1I_NS1R_17LinearCombinationISI_fSI_fLNS_15FloatRoundStyleE2EEES1J_S1Q_JEEENS4_5SM1004TMEM4LOAD26SM100_TMEM_LOAD_32dp32b16xENS4_13SM90_TMA_LOADENS11_INS12_ILi1ELi4ELi3EEES15_NSS_INS5_IJS16_S1L_EEENS5_IJS1L_SC_EEEEEEENS4_39AutoVectorizingCopyWithAssumedAlignmentILi128EEENS4_14SM90_TMA_STOREES26_S28_S28_EEEvvEEEEvNT_6ParamsE,"aw",@nobits
	.sectionflags	@""
	.align	16
	.zero		1024


//--------------------- .nv.shared.reserved.0     --------------------------
	.section	.nv.shared.reserved.0,"aw",@nobits
	.weak		__nv_reservedSMEM_offset_0_alias
	.size		__nv_reservedSMEM_offset_0_alias, 0, 64
	.other		__nv_reservedSMEM_offset_0_alias,@"STO_CUDA_RESERVED_SHARED STV_DEFAULT"
__nv_reservedSMEM_offset_0_alias:
	.zero		0
.nv.shared.reserved.0:
	.zero		64
	.weak		__nv_reservedSMEM_tcgen05_partition
	.type		__nv_reservedSMEM_tcgen05_partition,@object
	.size		__nv_reservedSMEM_tcgen05_partition,(.L_0 - __nv_reservedSMEM_tcgen05_partition)
__nv_reservedSMEM_tcgen05_partition:
	.zero		32
.L_0:


//--------------------- .nv.global                --------------------------
	.section	.nv.global,"aw",@nobits
.nv.global:
	.type		_ZN39_INTERNAL_09b34837_4_k_cu_007350c2_74544cute1_E,@object
	.size		_ZN39_INTERNAL_09b34837_4_k_cu_007350c2_74544cute1_E,(_ZN39_INTERNAL_09b34837_4_k_cu_007350c2_74544cuda3std3__45__cpo6cbeginE - _ZN39_INTERNAL_09b34837_4_k_cu_007350c2_74544cute1_E)
_ZN39_INTERNAL_09b34837_4_k_cu_007350c2_74544cute1_E:
	.zero		1
	.type		_ZN39_INTERNAL_09b34837_4_k_cu_007350c2_74544cuda3std3__45__cpo6cbeginE,@object
	.size		_ZN39_INTERNAL_09b34837_4_k_cu_007350c2_74544cuda3std3__45__cpo6cbeginE,(_ZN39_INTERNAL_09b34837_4_k_cu_007350c2_74544cuda3std3__48in_placeE - _ZN39_INTERNAL_09b34837_4_k_cu_007350c2_74544cuda3std3__45__cpo6cbeginE)
_ZN39_INTERNAL_09b34837_4_k_cu_007350c2_74544cuda3std3__45__cpo6cbeginE:
	.zero		1
	.type		_ZN39_INTERNAL_09b34837_4_k_cu_007350c2_74544cuda3std3__48in_placeE,@object
	.size		_ZN39_INTERNAL_09b34837_4_k_cu_007350c2_74544cuda3std3__48in_placeE,(_ZN39_INTERNAL_09b34837_4_k_cu_007350c2_74544cuda3std6ranges3__45__cpo9iter_moveE - _ZN39_INTERNAL_09b34837_4_k_cu_007350c2_74544cuda3std3__48in_placeE)
_ZN39_INTERNAL_09b34837_4_k_cu_007350c2_74544cuda3std3__48in_placeE:
	.zero		1
	.type		_ZN39_INTERNAL_09b34837_4_k_cu_007350c2_74544cuda3std6ranges3__45__cpo9iter_moveE,@object
	.size		_ZN39_INTERNAL_09b34837_4_k_cu_007350c2_74544cuda3std6ranges3__45__cpo9iter_moveE,(_ZN39_INTERNAL_09b34837_4_k_cu_007350c2_74544cuda3std3__45__cpo5beginE - _ZN39_INTERNAL_09b34837_4_k_cu_007350c2_74544cuda3std6ranges3__45__cpo9iter_moveE)
_ZN39_INTERNAL_09b34837_4_k_cu_007350c2_74544cuda3std6ranges3__45__cpo9iter_moveE:
	.zero		1
	.type		_ZN39_INTERNAL_09b34837_4_k_cu_007350c2_74544cuda3std3__45__cpo5beginE,@object
	.size		_ZN39_INTERNAL_09b34837_4_k_cu_007350c2_74544cuda3std3__45__cpo5beginE,(_ZN39_INTERNAL_09b34837_4_k_cu_007350c2_74544cuda3std3__441_GLOBAL__N__09b34837_4_k_cu_007350c2_74546ignoreE - _ZN39_INTERNAL_09b34837_4_k_cu_007350c2_74544cuda3std3__45__cpo5beginE)
_ZN39_INTERNAL_09b34837_4_k_cu_007350c2_74544cuda3std3__45__cpo5beginE:
	.zero		1
	.type		_ZN39_INTERNAL_09b34837_4_k_cu_007350c2_74544cuda3std3__441_GLOBAL__N__09b34837_4_k_cu_007350c2_74546ignoreE,@object
	.size		_ZN39_INTERNAL_09b34837_4_k_cu_007350c2_74544cuda3std3__441_GLOBAL__N__09b34837_4_k_cu_007350c2_74546ignoreE,(_ZN39_INTERNAL_09b34837_4_k_cu_007350c2_74544cute7productE - _ZN39_INTERNAL_09b34837_4_k_cu_007350c2_74544cuda3std3__441_GLOBAL__N__09b34837_4_k_cu_007350c2_74546ignoreE)
_ZN39_INTERNAL_09b34837_4_k_cu_007350c2_74544cuda3std3__441_GLOBAL__N__09b34837_4_k_cu_007350c2_74546ignoreE:
	.zero		1
	.type		_ZN39_INTERNAL_09b34837_4_k_cu_007350c2_74544cute7productE,@object
	.size		_ZN39_INTERNAL_09b34837_4_k_cu_007350c2_74544cute7productE,(_ZN39_INTERNAL_09b34837_4_k_cu_007350c2_74544cuda3std3__45__cpo3endE - _ZN39_INTERNAL_09b34837_4_k_cu_007350c2_74544cute7productE)
_ZN39_INTERNAL_09b34837_4_k_cu_007350c2_74544cute7productE:
	.zero		1
	.type		_ZN39_INTERNAL_09b34837_4_k_cu_007350c2_74544cuda3std3__45__cpo3endE,@object
	.size		_ZN39_INTERNAL_09b34837_4_k_cu_007350c2_74544cuda3std3__45__cpo3endE,(_ZN39_INTERNAL_09b34837_4_k_cu_007350c2_74544cuda3std3__419piecewise_constructE - _ZN39_INTERNAL_09b34837_4_k_cu_007350c2_74544cuda3std3__45__cpo3endE)
_ZN39_INTERNAL_09b34837_4_k_cu_007350c2_74544cuda3std3__45__cpo3endE:
	.zero		1
	.type		_ZN39_INTERNAL_09b34837_4_k_cu_007350c2_74544cuda3std3__419piecewise_constructE,@object
	.size		_ZN39_INTERNAL_09b34837_4_k_cu_007350c2_74544cuda3std3__419piecewise_constructE,(_ZN39_INTERNAL_09b34837_4_k_cu_007350c2_74544cuda3std3__45__cpo4cendE - _ZN39_INTERNAL_09b34837_4_k_cu_007350c2_74544cuda3std3__419piecewise_constructE)
_ZN39_INTERNAL_09b34837_4_k_cu_007350c2_74544cuda3std3__419piecewise_constructE:
	.zero		1
	.type		_ZN39_INTERNAL_09b34837_4_k_cu_007350c2_74544cuda3std3__45__cpo4cendE,@object
	.size		_ZN39_INTERNAL_09b34837_4_k_cu_007350c2_74544cuda3std3__45__cpo4cendE,(_ZN39_INTERNAL_09b34837_4_k_cu_007350c2_74544cuda3std6ranges3__45__cpo4swapE - _ZN39_INTERNAL_09b34837_4_k_cu_007350c2_74544cuda3std3__45__cpo4cendE)
_ZN39_INTERNAL_09b34837_4_k_cu_007350c2_74544cuda3std3__45__cpo4cendE:
	.zero		1
	.type		_ZN39_INTERNAL_09b34837_4_k_cu_007350c2_74544cuda3std6ranges3__45__cpo4swapE,@object
	.size		_ZN39_INTERNAL_09b34837_4_k_cu_007350c2_74544cuda3std6ranges3__45__cpo4swapE,(.L_10 - _ZN39_INTERNAL_09b34837_4_k_cu_007350c2_74544cuda3std6ranges3__45__cpo4swapE)
_ZN39_INTERNAL_09b34837_4_k_cu_007350c2_74544cuda3std6ranges3__45__cpo4swapE:
	.zero		1
.L_10:


//--------------------- .nv.constant0._ZN7cutlass13device_kernelINS_4gemm6kernel13GemmUniversalIN4cute5tupleIJiiiiEEENS1_10collective13CollectiveMmaINS1_35MainloopSm100TmaUmmaWarpSpecializedILi4ELi2ELi4ENS5_IJNS4_1CILi2EEESB_NSA_ILi1EEEEEEEENS5_IJNSA_ILi128EEENSA_ILi64EEESF_EEENS_6half_tENS5_IJlSC_lEEESI_SJ_NS4_8TiledMMAINS4_8MMA_AtomIJNS4_26SM100_MMA_F16BF16_2x1SM_SSISI_SI_fLi128ELi64ELNS4_4UMMA5MajorE0ELSO_0ELNSN_7ScaleInE0ELSP_0EEEEEENS4_6LayoutINS5_IJSC_SC_SC_EEENS5_IJNSA_ILi0EEESU_SU_EEEEENS5_IJNS4_10UnderscoreESX_SX_EEEEENS4_28SM100_TMA_2SM_LOAD_MULTICASTENS4_14ComposedLayoutINS4_7SwizzleILi3ELi4ELi3EEENS4_18smem_ptr_flag_bitsILi16EEENSS_INS5_IJNSA_ILi8EEESG_EEENS5_IJSG_SC_EEEEEEEvNS4_8identityENS4_18SM100_TMA_2SM_LOADES1A_vS1B_EENS_8epilogue10collective18CollectiveEpilogueINS1E_23Sm100TmaWarpSpecializedILi3ELi2ELi16ELb1ELb0EEEJNS5_IJSG_SG_SF_EEENS5_IJNSS_ISG_SC_EENSS_INS5_IJNSA_ILi16EEESB_EEENS5_IJSC_NSA_ILi32EEEEEEEEEEESI_SJ_SI_SJ_NS1E_6fusion15FusionCallbacksIS1I_NS1R_17LinearCombinationISI_fSI_fLNS_15FloatRoundStyleE2EEES1J_S1Q_JEEENS4_5SM1004TMEM4LOAD26SM100_TMEM_LOAD_32dp32b16xENS4_13SM90_TMA_LOADENS11_INS12_ILi1ELi4ELi3EEES15_NSS_INS5_IJS16_S1L_EEENS5_IJS1L_SC_EEEEEEENS4_39AutoVectorizingCopyWithAssumedAlignmentILi128EEENS4_14SM90_TMA_STOREES26_S28_S28_EEEvvEEEEvNT_6ParamsE --------------------------
	.section	.nv.constant0._ZN7cutlass13device_kernelINS_4gemm6kernel13GemmUniversalIN4cute5tupleIJiiiiEEENS1_10collective13CollectiveMmaINS1_35MainloopSm100TmaUmmaWarpSpecializedILi4ELi2ELi4ENS5_IJNS4_1CILi2EEESB_NSA_ILi1EEEEEEEENS5_IJNSA_ILi128EEENSA_ILi64EEESF_EEENS_6half_tENS5_IJlSC_lEEESI_SJ_NS4_8TiledMMAINS4_8MMA_AtomIJNS4_26SM100_MMA_F16BF16_2x1SM_SSISI_SI_fLi128ELi64ELNS4_4UMMA5MajorE0ELSO_0ELNSN_7ScaleInE0ELSP_0EEEEEENS4_6LayoutINS5_IJSC_SC_SC_EEENS5_IJNSA_ILi0EEESU_SU_EEEEENS5_IJNS4_10UnderscoreESX_SX_EEEEENS4_28SM100_TMA_2SM_LOAD_MULTICASTENS4_14ComposedLayoutINS4_7SwizzleILi3ELi4ELi3EEENS4_18smem_ptr_flag_bitsILi16EEENSS_INS5_IJNSA_ILi8EEESG_EEENS5_IJSG_SC_EEEEEEEvNS4_8identityENS4_18SM100_TMA_2SM_LOADES1A_vS1B_EENS_8epilogue10collective18CollectiveEpilogueINS1E_23Sm100TmaWarpSpecializedILi3ELi2ELi16ELb1ELb0EEEJNS5_IJSG_SG_SF_EEENS5_IJNSS_ISG_SC_EENSS_INS5_IJNSA_ILi16EEESB_EEENS5_IJSC_NSA_ILi32EEEEEEEEEEESI_SJ_SI_SJ_NS1E_6fusion15FusionCallbacksIS1I_NS1R_17LinearCombinationISI_fSI_fLNS_15FloatRoundStyleE2EEES1J_S1Q_JEEENS4_5SM1004TMEM4LOAD26SM100_TMEM_LOAD_32dp32b16xENS4_13SM90_TMA_LOADENS11_INS12_ILi1ELi4ELi3EEES15_NSS_INS5_IJS16_S1L_EEENS5_IJS1L_SC_EEEEEEENS4_39AutoVectorizingCopyWithAssumedAlignmentILi128EEENS4_14SM90_TMA_STOREES26_S28_S28_EEEvvEEEEvNT_6ParamsE,"a",@progbits
	.sectionflags	@""
	.align	4
.nv.constant0._ZN7cutlass13device_kernelINS_4gemm6kernel13GemmUniversalIN4cute5tupleIJiiiiEEENS1_10collective13CollectiveMmaINS1_35MainloopSm100TmaUmmaWarpSpecializedILi4ELi2ELi4ENS5_IJNS4_1CILi2EEESB_NSA_ILi1EEEEEEEENS5_IJNSA_ILi128EEENSA_ILi64EEESF_EEENS_6half_tENS5_IJlSC_lEEESI_SJ_NS4_8TiledMMAINS4_8MMA_AtomIJNS4_26SM100_MMA_F16BF16_2x1SM_SSISI_SI_fLi128ELi64ELNS4_4UMMA5MajorE0ELSO_0ELNSN_7ScaleInE0ELSP_0EEEEEENS4_6LayoutINS5_IJSC_SC_SC_EEENS5_IJNSA_ILi0EEESU_SU_EEEEENS5_IJNS4_10UnderscoreESX_SX_EEEEENS4_28SM100_TMA_2SM_LOAD_MULTICASTENS4_14ComposedLayoutINS4_7SwizzleILi3ELi4ELi3EEENS4_18smem_ptr_flag_bitsILi16EEENSS_INS5_IJNSA_ILi8EEESG_EEENS5_IJSG_SC_EEEEEEEvNS4_8identityENS4_18SM100_TMA_2SM_LOADES1A_vS1B_EENS_8epilogue10collective18CollectiveEpilogueINS1E_23Sm100TmaWarpSpecializedILi3ELi2ELi16ELb1ELb0EEEJNS5_IJSG_SG_SF_EEENS5_IJNSS_ISG_SC_EENSS_INS5_IJNSA_ILi16EEESB_EEENS5_IJSC_NSA_ILi32EEEEEEEEEEESI_SJ_SI_SJ_NS1E_6fusion15FusionCallbacksIS1I_NS1R_17LinearCombinationISI_fSI_fLNS_15FloatRoundStyleE2EEES1J_S1Q_JEEENS4_5SM1004TMEM4LOAD26SM100_TMEM_LOAD_32dp32b16xENS4_13SM90_TMA_LOADENS11_INS12_ILi1ELi4ELi3EEES15_NSS_INS5_IJS16_S1L_EEENS5_IJS1L_SC_EEEEEEENS4_39AutoVectorizingCopyWithAssumedAlignmentILi128EEENS4_14SM90_TMA_STOREES26_S28_S28_EEEvvEEEEvNT_6ParamsE:
	.zero		2944


//--------------------- SYMBOLS --------------------------

	.type		.nv.reservedSmem.offset0,@object
	.size		.nv.reservedSmem.offset0,0x4
	.type		.nv.reservedSmem.cap,@object
	.size		.nv.reservedSmem.cap,0x4
	.type		__assertfail,@function
